//
// Generated by NVIDIA NVVM Compiler
//
// Compiler Build ID: CL-36424714
// Cuda compilation tools, release 13.0, V13.0.88
// Based on NVVM 20.0.0
//

.version 9.0
.target sm_100
.address_size 64

	// .globl	_Z5upperPfS_ii

.visible .entry _Z5upperPfS_ii(
	.param .u64 .ptr .align 1 _Z5upperPfS_ii_param_0,
	.param .u64 .ptr .align 1 _Z5upperPfS_ii_param_1,
	.param .u32 _Z5upperPfS_ii_param_2,
	.param .u32 _Z5upperPfS_ii_param_3
)
{
	.reg .pred 	%p<18>;
	.reg .b32 	%r<43>;
	.reg .b32 	%f<6>;
	.reg .b64 	%rd<130>;

	ld.param.u64 	%rd59, [_Z5upperPfS_ii_param_0];
	ld.param.u64 	%rd60, [_Z5upperPfS_ii_param_1];
	ld.param.u32 	%r2, [_Z5upperPfS_ii_param_2];
	ld.param.u32 	%r3, [_Z5upperPfS_ii_param_3];
	cvta.to.global.u64 	%rd1, %rd60;
	cvta.to.global.u64 	%rd2, %rd59;
	mov.u32 	%r4, %ctaid.x;
	mov.u32 	%r5, %ntid.x;
	mov.u32 	%r6, %tid.x;
	mad.lo.s32 	%r1, %r4, %r5, %r6;
	mov.u32 	%r7, %nctaid.x;
	mul.lo.s32 	%r8, %r5, %r7;
	cvt.u64.u32 	%rd3, %r8;
	mul.lo.s32 	%r9, %r3, %r3;
	cvt.u64.u32 	%rd4, %r9;
	setp.ge.u32 	%p1, %r1, %r9;
	@%p1 bra 	$L__BB0_40;
	cvt.u64.u32 	%rd120, %r1;
	cvt.s64.s32 	%rd6, %r3;
	cvt.s64.s32 	%rd7, %r2;
	add.s64 	%rd61, %rd3, %rd120;
	max.u64 	%rd62, %rd61, %rd4;
	setp.lt.u64 	%p2, %rd61, %rd4;
	selp.u64 	%rd8, 1, 0, %p2;
	add.s64 	%rd63, %rd61, %rd8;
	sub.s64 	%rd9, %rd62, %rd63;
	and.b64  	%rd64, %rd9, -4294967296;
	setp.ne.s64 	%p3, %rd64, 0;
	@%p3 bra 	$L__BB0_3;
	cvt.u32.u64 	%r10, %rd3;
	cvt.u32.u64 	%r11, %rd9;
	div.u32 	%r12, %r11, %r10;
	cvt.u64.u32 	%rd114, %r12;
	bra.uni 	$L__BB0_4;
$L__BB0_3:
	div.u64 	%rd114, %rd9, %rd3;
$L__BB0_4:
	add.s64 	%rd13, %rd114, %rd8;
	and.b64  	%rd65, %rd13, 3;
	setp.eq.s64 	%p4, %rd65, 3;
	@%p4 bra 	$L__BB0_13;
	shl.b64 	%rd66, %rd120, 2;
	add.s64 	%rd116, %rd1, %rd66;
	shl.b64 	%rd15, %rd3, 2;
	add.s64 	%rd67, %rd13, 1;
	and.b64  	%rd115, %rd67, 3;
	cvt.u32.u64 	%r13, %rd6;
$L__BB0_6:
	.pragma "nounroll";
	or.b64  	%rd68, %rd120, %rd6;
	and.b64  	%rd69, %rd68, -4294967296;
	setp.ne.s64 	%p5, %rd69, 0;
	@%p5 bra 	$L__BB0_8;
	cvt.u32.u64 	%r14, %rd120;
	div.u32 	%r15, %r14, %r13;
	mul.lo.s32 	%r16, %r15, %r13;
	sub.s32 	%r17, %r14, %r16;
	cvt.u64.u32 	%rd118, %r15;
	cvt.u64.u32 	%rd119, %r17;
	bra.uni 	$L__BB0_9;
$L__BB0_8:
	div.s64 	%rd118, %rd120, %rd6;
	mul.lo.s64 	%rd70, %rd118, %rd6;
	sub.s64 	%rd119, %rd120, %rd70;
$L__BB0_9:
	setp.lt.s64 	%p6, %rd118, %rd119;
	@%p6 bra 	$L__BB0_11;
	mad.lo.s64 	%rd71, %rd118, %rd7, %rd119;
	shl.b64 	%rd72, %rd71, 2;
	add.s64 	%rd73, %rd2, %rd72;
	ld.global.f32 	%f1, [%rd73];
	st.global.f32 	[%rd116], %f1;
	bra.uni 	$L__BB0_12;
$L__BB0_11:
	mov.b32 	%r18, 0;
	st.global.u32 	[%rd116], %r18;
$L__BB0_12:
	add.s64 	%rd120, %rd120, %rd3;
	add.s64 	%rd116, %rd116, %rd15;
	add.s64 	%rd115, %rd115, -1;
	setp.ne.s64 	%p7, %rd115, 0;
	@%p7 bra 	$L__BB0_6;
$L__BB0_13:
	setp.lt.u64 	%p8, %rd13, 3;
	@%p8 bra 	$L__BB0_40;
	cvt.u32.u64 	%r19, %rd6;
$L__BB0_15:
	or.b64  	%rd74, %rd120, %rd6;
	and.b64  	%rd75, %rd74, -4294967296;
	setp.ne.s64 	%p9, %rd75, 0;
	@%p9 bra 	$L__BB0_17;
	cvt.u32.u64 	%r20, %rd120;
	div.u32 	%r21, %r20, %r19;
	mul.lo.s32 	%r22, %r21, %r19;
	sub.s32 	%r23, %r20, %r22;
	cvt.u64.u32 	%rd122, %r21;
	cvt.u64.u32 	%rd123, %r23;
	bra.uni 	$L__BB0_18;
$L__BB0_17:
	div.s64 	%rd122, %rd120, %rd6;
	mul.lo.s64 	%rd76, %rd122, %rd6;
	sub.s64 	%rd123, %rd120, %rd76;
$L__BB0_18:
	setp.lt.s64 	%p10, %rd122, %rd123;
	@%p10 bra 	$L__BB0_20;
	mad.lo.s64 	%rd77, %rd122, %rd7, %rd123;
	shl.b64 	%rd78, %rd77, 2;
	add.s64 	%rd79, %rd2, %rd78;
	ld.global.f32 	%f2, [%rd79];
	shl.b64 	%rd80, %rd120, 2;
	add.s64 	%rd81, %rd1, %rd80;
	st.global.f32 	[%rd81], %f2;
	bra.uni 	$L__BB0_21;
$L__BB0_20:
	shl.b64 	%rd82, %rd120, 2;
	add.s64 	%rd83, %rd1, %rd82;
	mov.b32 	%r24, 0;
	st.global.u32 	[%rd83], %r24;
$L__BB0_21:
	add.s64 	%rd37, %rd120, %rd3;
	or.b64  	%rd84, %rd37, %rd6;
	and.b64  	%rd85, %rd84, -4294967296;
	setp.ne.s64 	%p11, %rd85, 0;
	@%p11 bra 	$L__BB0_23;
	cvt.u32.u64 	%r26, %rd37;
	div.u32 	%r27, %r26, %r19;
	mul.lo.s32 	%r28, %r27, %r19;
	sub.s32 	%r29, %r26, %r28;
	cvt.u64.u32 	%rd124, %r27;
	cvt.u64.u32 	%rd125, %r29;
	bra.uni 	$L__BB0_24;
$L__BB0_23:
	div.s64 	%rd124, %rd37, %rd6;
	mul.lo.s64 	%rd86, %rd124, %rd6;
	sub.s64 	%rd125, %rd37, %rd86;
$L__BB0_24:
	setp.lt.s64 	%p12, %rd124, %rd125;
	@%p12 bra 	$L__BB0_26;
	mad.lo.s64 	%rd87, %rd124, %rd7, %rd125;
	shl.b64 	%rd88, %rd87, 2;
	add.s64 	%rd89, %rd2, %rd88;
	ld.global.f32 	%f3, [%rd89];
	shl.b64 	%rd90, %rd37, 2;
	add.s64 	%rd91, %rd1, %rd90;
	st.global.f32 	[%rd91], %f3;
	bra.uni 	$L__BB0_27;
$L__BB0_26:
	shl.b64 	%rd92, %rd37, 2;
	add.s64 	%rd93, %rd1, %rd92;
	mov.b32 	%r30, 0;
	st.global.u32 	[%rd93], %r30;
$L__BB0_27:
	add.s64 	%rd44, %rd37, %rd3;
	or.b64  	%rd94, %rd44, %rd6;
	and.b64  	%rd95, %rd94, -4294967296;
	setp.ne.s64 	%p13, %rd95, 0;
	@%p13 bra 	$L__BB0_29;
	cvt.u32.u64 	%r32, %rd44;
	div.u32 	%r33, %r32, %r19;
	mul.lo.s32 	%r34, %r33, %r19;
	sub.s32 	%r35, %r32, %r34;
	cvt.u64.u32 	%rd126, %r33;
	cvt.u64.u32 	%rd127, %r35;
	bra.uni 	$L__BB0_30;
$L__BB0_29:
	div.s64 	%rd126, %rd44, %rd6;
	mul.lo.s64 	%rd96, %rd126, %rd6;
	sub.s64 	%rd127, %rd44, %rd96;
$L__BB0_30:
	setp.lt.s64 	%p14, %rd126, %rd127;
	@%p14 bra 	$L__BB0_32;
	mad.lo.s64 	%rd97, %rd126, %rd7, %rd127;
	shl.b64 	%rd98, %rd97, 2;
	add.s64 	%rd99, %rd2, %rd98;
	ld.global.f32 	%f4, [%rd99];
	shl.b64 	%rd100, %rd44, 2;
	add.s64 	%rd101, %rd1, %rd100;
	st.global.f32 	[%rd101], %f4;
	bra.uni 	$L__BB0_33;
$L__BB0_32:
	shl.b64 	%rd102, %rd44, 2;
	add.s64 	%rd103, %rd1, %rd102;
	mov.b32 	%r36, 0;
	st.global.u32 	[%rd103], %r36;
$L__BB0_33:
	add.s64 	%rd51, %rd44, %rd3;
	or.b64  	%rd104, %rd51, %rd6;
	and.b64  	%rd105, %rd104, -4294967296;
	setp.ne.s64 	%p15, %rd105, 0;
	@%p15 bra 	$L__BB0_35;
	cvt.u32.u64 	%r38, %rd51;
	div.u32 	%r39, %r38, %r19;
	mul.lo.s32 	%r40, %r39, %r19;
	sub.s32 	%r41, %r38, %r40;
	cvt.u64.u32 	%rd128, %r39;
	cvt.u64.u32 	%rd129, %r41;
	bra.uni 	$L__BB0_36;
$L__BB0_35:
	div.s64 	%rd128, %rd51, %rd6;
	mul.lo.s64 	%rd106, %rd128, %rd6;
	sub.s64 	%rd129, %rd51, %rd106;
$L__BB0_36:
	setp.lt.s64 	%p16, %rd128, %rd129;
	@%p16 bra 	$L__BB0_38;
	mad.lo.s64 	%rd107, %rd128, %rd7, %rd129;
	shl.b64 	%rd108, %rd107, 2;
	add.s64 	%rd109, %rd2, %rd108;
	ld.global.f32 	%f5, [%rd109];
	shl.b64 	%rd110, %rd51, 2;
	add.s64 	%rd111, %rd1, %rd110;
	st.global.f32 	[%rd111], %f5;
	bra.uni 	$L__BB0_39;
$L__BB0_38:
	shl.b64 	%rd112, %rd51, 2;
	add.s64 	%rd113, %rd1, %rd112;
	mov.b32 	%r42, 0;
	st.global.u32 	[%rd113], %r42;
$L__BB0_39:
	add.s64 	%rd120, %rd51, %rd3;
	setp.lt.u64 	%p17, %rd120, %rd4;
	@%p17 bra 	$L__BB0_15;
$L__BB0_40:
	bar.sync 	0;
	ret;

}


// ===== COMPILED SASS (sm_100) =====

	.target	sm_100

	.elftype	@"ET_EXEC"


//--------------------- .note.nv.tkinfo           --------------------------
	.section	.note.nv.tkinfo,"",@"SHT_NOTE"
	.sectionflags	@"SHF_NOTE_NV_TKINFO"
	.tkinfo
        /*0018*/ 	.word	0x00000002
        /*0030*/ 	.string	""
        /*0030*/ 	.string	"ptxas"
        /*0030*/ 	.string	"Cuda compilation tools, release 13.0, V13.0.88"
        /*0030*/ 	.string	"Build cuda_13.0.r13.0/compiler.36424714_0"
        /*0030*/ 	.string	"-arch sm_100 -m 64 "



//--------------------- .note.nv.cuinfo           --------------------------
	.section	.note.nv.cuinfo,"",@"SHT_NOTE"
	.sectionflags	@"SHF_NOTE_NV_CUINFO"
        /*0018*/ 	.short	0x0002
        /*001a*/ 	.short	0x0064
        /*001c*/ 	.short	0x0082
	.zero		2


//--------------------- .nv.info                  --------------------------
	.section	.nv.info,"",@"SHT_CUDA_INFO"
	.align	4


	//----- nvinfo : EIATTR_REGCOUNT
	.align		4
        /*0000*/ 	.byte	0x04, 0x2f
        /*0002*/ 	.short	(.L_1 - .L_0)
	.align		4
.L_0:
        /*0004*/ 	.word	index@(_Z5upperPfS_ii)
        /*0008*/ 	.word	0x0000001e


	//----- nvinfo : EIATTR_FRAME_SIZE
	.align		4
.L_1:
        /*000c*/ 	.byte	0x04, 0x11
        /*000e*/ 	.short	(.L_3 - .L_2)
	.align		4
.L_2:
        /*0010*/ 	.word	index@($__internal_1_$__cuda_sm20_div_u64)
        /*0014*/ 	.word	0x00000000


	//----- nvinfo : EIATTR_FRAME_SIZE
	.align		4
.L_3:
        /*0018*/ 	.byte	0x04, 0x11
        /*001a*/ 	.short	(.L_5 - .L_4)
	.align		4
.L_4:
        /*001c*/ 	.word	index@($__internal_0_$__cuda_sm20_div_s64)
        /*0020*/ 	.word	0x00000000


	//----- nvinfo : EIATTR_FRAME_SIZE
	.align		4
.L_5:
        /*0024*/ 	.byte	0x04, 0x11
        /*0026*/ 	.short	(.L_7 - .L_6)
	.align		4
.L_6:
        /*0028*/ 	.word	index@(_Z5upperPfS_ii)
        /*002c*/ 	.word	0x00000000


	//----- nvinfo : EIATTR_MIN_STACK_SIZE
	.align		4
.L_7:
        /*0030*/ 	.byte	0x04, 0x12
        /*0032*/ 	.short	(.L_9 - .L_8)
	.align		4
.L_8:
        /*0034*/ 	.word	index@(_Z5upperPfS_ii)
        /*0038*/ 	.word	0x00000000
.L_9:


//--------------------- .nv.compat                --------------------------
	.section	.nv.compat,"",@"SHT_CUDA_COMPAT_INFO"
	.align	4
        /*0000*/ 	.byte	0x02, 0x09, 0x00, 0x00, 0x02, 0x02, 0x01, 0x00, 0x02, 0x05, 0x05, 0x00, 0x03, 0x07, 0x01, 0x01
        /*0010*/ 	.byte	0x02, 0x03, 0x00, 0x00, 0x02, 0x06, 0x01, 0x00, 0x04, 0x0b, 0x08, 0x00, 0x09, 0x00, 0x00, 0x00
        /*0020*/ 	.byte	0x00, 0x00, 0x00, 0x00


//--------------------- .nv.info._Z5upperPfS_ii   --------------------------
	.section	.nv.info._Z5upperPfS_ii,"",@"SHT_CUDA_INFO"
	.sectionflags	@""
	.align	4


	//----- nvinfo : EIATTR_CUDA_API_VERSION
	.align		4
        /*0000*/ 	.byte	0x04, 0x37
        /*0002*/ 	.short	(.L_11 - .L_10)
.L_10:
        /*0004*/ 	.word	0x00000082


	//----- nvinfo : EIATTR_KPARAM_INFO
	.align		4
.L_11:
        /*0008*/ 	.byte	0x04, 0x17
        /*000a*/ 	.short	(.L_13 - .L_12)
.L_12:
        /*000c*/ 	.word	0x00000000
        /*0010*/ 	.short	0x0003
        /*0012*/ 	.short	0x0014
        /*0014*/ 	.byte	0x00, 0xf0, 0x11, 0x00


	//----- nvinfo : EIATTR_KPARAM_INFO
	.align		4
.L_13:
        /*0018*/ 	.byte	0x04, 0x17
        /*001a*/ 	.short	(.L_15 - .L_14)
.L_14:
        /*001c*/ 	.word	0x00000000
        /*0020*/ 	.short	0x0002
        /*0022*/ 	.short	0x0010
        /*0024*/ 	.byte	0x00, 0xf0, 0x11, 0x00


	//----- nvinfo : EIATTR_KPARAM_INFO
	.align		4
.L_15:
        /*0028*/ 	.byte	0x04, 0x17
        /*002a*/ 	.short	(.L_17 - .L_16)
.L_16:
        /*002c*/ 	.word	0x00000000
        /*0030*/ 	.short	0x0001
        /*0032*/ 	.short	0x0008
        /*0034*/ 	.byte	0x00, 0xf5, 0x21, 0x00


	//----- nvinfo : EIATTR_KPARAM_INFO
	.align		4
.L_17:
        /*0038*/ 	.byte	0x04, 0x17
        /*003a*/ 	.short	(.L_19 - .L_18)
.L_18:
        /*003c*/ 	.word	0x00000000
        /*0040*/ 	.short	0x0000
        /*0042*/ 	.short	0x0000
        /*0044*/ 	.byte	0x00, 0xf5, 0x21, 0x00


	//----- nvinfo : EIATTR_SPARSE_MMA_MASK
	.align		4
.L_19:
        /*0048*/ 	.byte	0x03, 0x50
        /*004a*/ 	.short	0x0000


	//----- nvinfo : EIATTR_MAXREG_COUNT
	.align		4
        /*004c*/ 	.byte	0x03, 0x1b
        /*004e*/ 	.short	0x00ff


	//----- nvinfo : EIATTR_NUM_BARRIERS
	.align		4
        /*0050*/ 	.byte	0x02, 0x4c
        /*0052*/ 	.byte	0x01
	.zero		1


	//----- nvinfo : EIATTR_MERCURY_ISA_VERSION
	.align		4
        /*0054*/ 	.byte	0x03, 0x5f
        /*0056*/ 	.short	0x0101


	//----- nvinfo : EIATTR_VRC_CTA_INIT_COUNT
	.align		4
        /*0058*/ 	.byte	0x02, 0x4a
	.zero		1
	.zero		1


	//----- nvinfo : EIATTR_EXIT_INSTR_OFFSETS
	.align		4
        /*005c*/ 	.byte	0x04, 0x1c
        /*005e*/ 	.short	(.L_21 - .L_20)


	//   ....[0]....
.L_20:
        /*0060*/ 	.word	0x00001940


	//----- nvinfo : EIATTR_CRS_STACK_SIZE
	.align		4
.L_21:
        /*0064*/ 	.byte	0x04, 0x1e
        /*0066*/ 	.short	(.L_23 - .L_22)
.L_22:
        /*0068*/ 	.word	0x00000000


	//----- nvinfo : EIATTR_CBANK_PARAM_SIZE
	.align		4
.L_23:
        /*006c*/ 	.byte	0x03, 0x19
        /*006e*/ 	.short	0x0018


	//----- nvinfo : EIATTR_PARAM_CBANK
	.align		4
        /*0070*/ 	.byte	0x04, 0x0a
        /*0072*/ 	.short	(.L_25 - .L_24)
	.align		4
.L_24:
        /*0074*/ 	.word	index@(.nv.constant0._Z5upperPfS_ii)
        /*0078*/ 	.short	0x0380
        /*007a*/ 	.short	0x0018


	//----- nvinfo : EIATTR_SW_WAR
	.align		4
.L_25:
        /*007c*/ 	.byte	0x04, 0x36
        /*007e*/ 	.short	(.L_27 - .L_26)
.L_26:
        /*0080*/ 	.word	0x00000008
.L_27:


//--------------------- .nv.callgraph             --------------------------
	.section	.nv.callgraph,"",@"SHT_CUDA_CALLGRAPH"
	.align	4
	.sectionentsize	8
	.align		4
        /*0000*/ 	.word	0x00000000
	.align		4
        /*0004*/ 	.word	0xffffffff
	.align		4
        /*0008*/ 	.word	0x00000000
	.align		4
        /*000c*/ 	.word	0xfffffffe
	.align		4
        /*0010*/ 	.word	0x00000000
	.align		4
        /*0014*/ 	.word	0xfffffffd
	.align		4
        /*0018*/ 	.word	0x00000000
	.align		4
        /*001c*/ 	.word	0xfffffffc


//--------------------- .text._Z5upperPfS_ii      --------------------------
	.section	.text._Z5upperPfS_ii,"ax",@progbits
	.align	128
        .global         _Z5upperPfS_ii
        .type           _Z5upperPfS_ii,@function
        .size           _Z5upperPfS_ii,(.L_x_26 - _Z5upperPfS_ii)
        .other          _Z5upperPfS_ii,@"STO_CUDA_ENTRY STV_DEFAULT"
_Z5upperPfS_ii:
.text._Z5upperPfS_ii:
[----:B------:R-:W-:Y:S01]  /*0000*/  LDC R1, c[0x0][0x37c] ;  /* 0x0000df00ff017b82 */ /* 0x000fe20000000800 */
[----:B------:R-:W0:Y:S07]  /*0010*/  S2R R3, SR_TID.X ;  /* 0x0000000000037919 */ /* 0x000e2e0000002100 */
[----:B------:R-:W0:Y:S01]  /*0020*/  S2UR UR5, SR_CTAID.X ;  /* 0x00000000000579c3 */ /* 0x000e220000002500 */
[----:B------:R-:W1:Y:S01]  /*0030*/  LDCU UR4, c[0x0][0x394] ;  /* 0x00007280ff0477ac */ /* 0x000e620008000800 */
[----:B------:R-:W-:Y:S01]  /*0040*/  BSSY.RECONVERGENT B0, `(.L_x_0) ;  /* 0x000018e000007945 */ /* 0x000fe20003800200 */
[----:B------:R-:W2:Y:S05]  /*0050*/  LDCU UR9, c[0x0][0x394] ;  /* 0x00007280ff0977ac */ /* 0x000eaa0008000800 */
[----:B------:R-:W0:Y:S01]  /*0060*/  LDC R4, c[0x0][0x360] ;  /* 0x0000d800ff047b82 */ /* 0x000e220000000800 */
[----:B------:R-:W3:Y:S01]  /*0070*/  LDCU UR6, c[0x0][0x370] ;  /* 0x00006e00ff0677ac */ /* 0x000ee20008000800 */
[----:B------:R-:W4:Y:S01]  /*0080*/  LDCU UR8, c[0x0][0x394] ;  /* 0x00007280ff0877ac */ /* 0x000f220008000800 */
[----:B-1----:R-:W-:Y:S01]  /*0090*/  UIMAD UR4, UR4, UR4, URZ ;  /* 0x00000004040472a4 */ /* 0x002fe2000f8e02ff */
[----:B0-----:R-:W-:-:S02]  /*00a0*/  IMAD R20, R4, UR5, R3 ;  /* 0x0000000504147c24 */ /* 0x001fc4000f8e0203 */
[----:B---3--:R-:W-:-:S03]  /*00b0*/  IMAD R4, R4, UR6, RZ ;  /* 0x0000000604047c24 */ /* 0x008fc6000f8e02ff */
[----:B------:R-:W-:-:S13]  /*00c0*/  ISETP.GE.U32.AND P0, PT, R20, UR4, PT ;  /* 0x0000000414007c0c */ /* 0x000fda000bf06070 */
[----:B--2-4-:R-:W-:Y:S05]  /*00d0*/  @P0 BRA `(.L_x_1) ;  /* 0x0000001800100947 */ /* 0x014fea0003800000 */
[----:B------:R-:W-:Y:S01]  /*00e0*/  IADD3 R3, P1, PT, R20, R4, RZ ;  /* 0x0000000414037210 */ /* 0x000fe20007f3e0ff */
[----:B------:R-:W-:Y:S01]  /*00f0*/  BSSY.RECONVERGENT B1, `(.L_x_2) ;  /* 0x0000024000017945 */ /* 0x000fe20003800200 */
[----:B------:R-:W-:Y:S02]  /*0100*/  IMAD.MOV.U32 R11, RZ, RZ, RZ ;  /* 0x000000ffff0b7224 */ /* 0x000fe400078e00ff */
[C---:B------:R-:W-:Y:S01]  /*0110*/  ISETP.GE.U32.AND P0, PT, R3.reuse, UR4, PT ;  /* 0x0000000403007c0c */ /* 0x040fe2000bf06070 */
[----:B------:R-:W-:Y:S01]  /*0120*/  IMAD.X R5, RZ, RZ, RZ, P1 ;  /* 0x000000ffff057224 */ /* 0x000fe200008e06ff */
[----:B------:R-:W-:-:S04]  /*0130*/  ISETP.GT.U32.AND P1, PT, R3, UR4, PT ;  /* 0x0000000403007c0c */ /* 0x000fc8000bf24070 */
[C---:B------:R-:W-:Y:S02]  /*0140*/  ISETP.GE.U32.AND.EX P0, PT, R5.reuse, RZ, PT, P0 ;  /* 0x000000ff0500720c */ /* 0x040fe40003f06100 */
[----:B------:R-:W-:Y:S02]  /*0150*/  ISETP.GT.U32.AND.EX P1, PT, R5, RZ, PT, P1 ;  /* 0x000000ff0500720c */ /* 0x000fe40003f24110 */
[----:B------:R-:W-:Y:S02]  /*0160*/  SEL R21, RZ, 0x1, P0 ;  /* 0x00000001ff157807 */ /* 0x000fe40000000000 */
[----:B------:R-:W-:Y:S02]  /*0170*/  SEL R0, R3, UR4, P1 ;  /* 0x0000000403007c07 */ /* 0x000fe40008800000 */
[----:B------:R-:W-:Y:S02]  /*0180*/  SEL R2, R5, RZ, P1 ;  /* 0x000000ff05027207 */ /* 0x000fe40000800000 */
[----:B------:R-:W-:-:S04]  /*0190*/  IADD3 R3, P0, P1, R0, -R3, -R21 ;  /* 0x8000000300037210 */ /* 0x000fc8000791e815 */
[----:B------:R-:W-:-:S04]  /*01a0*/  IADD3.X R0, PT, PT, R2, -0x1, ~R5, P0, P1 ;  /* 0xffffffff02007810 */ /* 0x000fc800007e2c05 */
[----:B------:R-:W-:-:S13]  /*01b0*/  ISETP.NE.U32.AND P0, PT, R0, RZ, PT ;  /* 0x000000ff0000720c */ /* 0x000fda0003f05070 */
[----:B------:R-:W-:Y:S05]  /*01c0*/  @P0 BRA `(.L_x_3) ;  /* 0x0000000000500947 */ /* 0x000fea0003800000 */
[----:B------:R-:W0:Y:S01]  /*01d0*/  I2F.U32.RP R0, R4 ;  /* 0x0000000400007306 */ /* 0x000e220000209000 */
[----:B------:R-:W-:Y:S01]  /*01e0*/  IMAD.MOV R5, RZ, RZ, -R4 ;  /* 0x000000ffff057224 */ /* 0x000fe200078e0a04 */
[----:B------:R-:W-:Y:S01]  /*01f0*/  ISETP.NE.U32.AND P2, PT, R4, RZ, PT ;  /* 0x000000ff0400720c */ /* 0x000fe20003f45070 */
[----:B------:R-:W-:-:S05]  /*0200*/  IMAD.MOV.U32 R23, RZ, RZ, RZ ;  /* 0x000000ffff177224 */ /* 0x000fca00078e00ff */
[----:B0-----:R-:W0:Y:S02]  /*0210*/  MUFU.RCP R0, R0 ;  /* 0x0000000000007308 */ /* 0x001e240000001000 */
[----:B0-----:R-:W-:-:S06]  /*0220*/  VIADD R6, R0, 0xffffffe ;  /* 0x0ffffffe00067836 */ /* 0x001fcc0000000000 */
[----:B------:R0:W1:Y:S02]  /*0230*/  F2I.FTZ.U32.TRUNC.NTZ R7, R6 ;  /* 0x0000000600077305 */ /* 0x000064000021f000 */
[----:B0-----:R-:W-:Y:S02]  /*0240*/  IMAD.MOV.U32 R6, RZ, RZ, RZ ;  /* 0x000000ffff067224 */ /* 0x001fe400078e00ff */
[----:B-1----:R-:W-:-:S04]  /*0250*/  IMAD R5, R5, R7, RZ ;  /* 0x0000000705057224 */ /* 0x002fc800078e02ff */
[----:B------:R-:W-:-:S06]  /*0260*/  IMAD.HI.U32 R2, R7, R5, R6 ;  /* 0x0000000507027227 */ /* 0x000fcc00078e0006 */
[----:B------:R-:W-:-:S04]  /*0270*/  IMAD.HI.U32 R22, R2, R3, RZ ;  /* 0x0000000302167227 */ /* 0x000fc800078e00ff */
[----:B------:R-:W-:-:S04]  /*0280*/  IMAD.MOV R2, RZ, RZ, -R22 ;  /* 0x000000ffff027224 */ /* 0x000fc800078e0a16 */
[----:B------:R-:W-:-:S05]  /*0290*/  IMAD R3, R4, R2, R3 ;  /* 0x0000000204037224 */ /* 0x000fca00078e0203 */
[----:B------:R-:W-:-:S13]  /*02a0*/  ISETP.GE.U32.AND P0, PT, R3, R4, PT ;  /* 0x000000040300720c */ /* 0x000fda0003f06070 */
[----:B------:R-:W-:Y:S01]  /*02b0*/  @P0 IADD3 R3, PT, PT, -R4, R3, RZ ;  /* 0x0000000304030210 */ /* 0x000fe20007ffe1ff */
[----:B------:R-:W-:-:S03]  /*02c0*/  @P0 VIADD R22, R22, 0x1 ;  /* 0x0000000116160836 */ /* 0x000fc60000000000 */
[----:B------:R-:W-:-:S13]  /*02d0*/  ISETP.GE.U32.AND P1, PT, R3, R4, PT ;  /* 0x000000040300720c */ /* 0x000fda0003f26070 */
[----:B------:R-:W-:Y:S01]  /*02e0*/  @P1 VIADD R22, R22, 0x1 ;  /* 0x0000000116161836 */ /* 0x000fe20000000000 */
[----:B------:R-:W-:Y:S01]  /*02f0*/  @!P2 LOP3.LUT R22, RZ, R4, RZ, 0x33, !PT ;  /* 0x00000004ff16a212 */ /* 0x000fe200078e33ff */
[----:B------:R-:W-:Y:S06]  /*0300*/  BRA `(.L_x_4) ;  /* 0x0000000000087947 */ /* 0x000fec0003800000 */
.L_x_3:
[----:B------:R-:W-:-:S07]  /*0310*/  MOV R2, 0x330 ;  /* 0x0000033000027802 */ /* 0x000fce0000000f00 */
[----:B------:R-:W-:Y:S05]  /*0320*/  CALL.REL.NOINC `($__internal_1_$__cuda_sm20_div_u64) ;  /* 0x0000001800d47944 */ /* 0x000fea0003c00000 */
.L_x_4:
[----:B------:R-:W-:Y:S05]  /*0330*/  BSYNC.RECONVERGENT B1 ;  /* 0x0000000000017941 */ /* 0x000fea0003800200 */
.L_x_2:
[----:B------:R-:W-:Y:S01]  /*0340*/  IADD3 R21, P1, PT, R22, R21, RZ ;  /* 0x0000001516157210 */ /* 0x000fe20007f3e0ff */
[----:B------:R-:W0:Y:S01]  /*0350*/  LDC.64 R8, c[0x0][0x390] ;  /* 0x0000e400ff087b82 */ /* 0x000e220000000a00 */
[----:B------:R-:W-:Y:S02]  /*0360*/  BSSY.RECONVERGENT B1, `(.L_x_5) ;  /* 0x0000052000017945 */ /* 0x000fe40003800200 */
[----:B------:R-:W-:Y:S01]  /*0370*/  LOP3.LUT R0, R21, 0x3, RZ, 0xc0, !PT ;  /* 0x0000000315007812 */ /* 0x000fe200078ec0ff */
[----:B------:R-:W-:-:S03]  /*0380*/  IMAD.X R22, RZ, RZ, R23, P1 ;  /* 0x000000ffff167224 */ /* 0x000fc600008e0617 */
[----:B------:R-:W-:Y:S01]  /*0390*/  ISETP.NE.U32.AND P0, PT, R0, 0x3, PT ;  /* 0x000000030000780c */ /* 0x000fe20003f05070 */
[----:B------:R-:W1:Y:S03]  /*03a0*/  LDC R2, c[0x0][0x394] ;  /* 0x0000e500ff027b82 */ /* 0x000e660000000800 */
[----:B------:R-:W-:-:S05]  /*03b0*/  ISETP.NE.AND.EX P0, PT, RZ, RZ, PT, P0 ;  /* 0x000000ffff00720c */ /* 0x000fca0003f05300 */
[----:B------:R-:W2:Y:S01]  /*03c0*/  LDC.64 R12, c[0x0][0x358] ;  /* 0x0000d600ff0c7b82 */ /* 0x000ea20000000a00 */
[----:B0-----:R-:W-:Y:S02]  /*03d0*/  SHF.R.S32.HI R9, RZ, 0x1f, R9 ;  /* 0x0000001fff097819 */ /* 0x001fe40000011409 */
[----:B------:R-:W-:-:S05]  /*03e0*/  SHF.R.S32.HI R0, RZ, 0x1f, R8 ;  /* 0x0000001fff007819 */ /* 0x000fca0000011408 */
[----:B------:R-:W-:Y:S05]  /*03f0*/  @!P0 BRA `(.L_x_6) ;  /* 0x0000000400208947 */ /* 0x000fea0003800000 */
[----:B------:R-:W0:Y:S01]  /*0400*/  LDCU.64 UR6, c[0x0][0x388] ;  /* 0x00007100ff0677ac */ /* 0x000e220008000a00 */
[----:B------:R-:W-:Y:S02]  /*0410*/  VIADD R24, R21, 0x1 ;  /* 0x0000000115187836 */ /* 0x000fe40000000000 */
[----:B------:R-:W-:-:S03]  /*0420*/  IMAD.MOV.U32 R23, RZ, RZ, RZ ;  /* 0x000000ffff177224 */ /* 0x000fc600078e00ff */
[----:B------:R-:W-:Y:S02]  /*0430*/  LOP3.LUT R24, R24, 0x3, RZ, 0xc0, !PT ;  /* 0x0000000318187812 */ /* 0x000fe400078ec0ff */
[----:B0-----:R-:W-:-:S04]  /*0440*/  LEA R3, P0, R20, UR6, 0x2 ;  /* 0x0000000614037c11 */ /* 0x001fc8000f8010ff */
[----:B------:R-:W-:-:S09]  /*0450*/  LEA.HI.X R8, R20, UR7, R11, 0x2, P0 ;  /* 0x0000000714087c11 */ /* 0x000fd200080f140b */
.L_x_10:
[----:B------:R-:W-:Y:S01]  /*0460*/  LOP3.LUT R5, R11, R9, RZ, 0xfc, !PT ;  /* 0x000000090b057212 */ /* 0x000fe200078efcff */
[----:B------:R-:W-:Y:S01]  /*0470*/  BSSY.RECONVERGENT B2, `(.L_x_7) ;  /* 0x000002a000027945 */ /* 0x000fe20003800200 */
[----:B------:R-:W-:Y:S01]  /*0480*/  IADD3 R24, P0, PT, R24, -0x1, RZ ;  /* 0xffffffff18187810 */ /* 0x000fe20007f1e0ff */
[----:B0-----:R-:W-:Y:S01]  /*0490*/  IMAD.MOV.U32 R17, RZ, RZ, R8 ;  /* 0x000000ffff117224 */ /* 0x001fe200078e0008 */
[----:B------:R-:W-:Y:S02]  /*04a0*/  ISETP.NE.U32.AND P1, PT, R5, RZ, PT ;  /* 0x000000ff0500720c */ /* 0x000fe40003f25070 */
[----:B------:R-:W-:Y:S02]  /*04b0*/  IADD3.X R23, PT, PT, R23, -0x1, RZ, P0, !PT ;  /* 0xffffffff17177810 */ /* 0x000fe400007fe4ff */
[----:B------:R-:W-:Y:S02]  /*04c0*/  ISETP.NE.U32.AND P0, PT, R24, RZ, PT ;  /* 0x000000ff1800720c */ /* 0x000fe40003f05070 */
[----:B------:R-:W-:-:S02]  /*04d0*/  MOV R16, R3 ;  /* 0x0000000300107202 */ /* 0x000fc40000000f00 */
[----:B------:R-:W-:-:S05]  /*04e0*/  ISETP.NE.AND.EX P0, PT, R23, RZ, PT, P0 ;  /* 0x000000ff1700720c */ /* 0x000fca0003f05300 */
[----:B------:R-:W-:Y:S08]  /*04f0*/  @P1 BRA `(.L_x_8) ;  /* 0x00000000005c1947 */ /* 0x000ff00003800000 */
[----:B------:R-:W0:Y:S01]  /*0500*/  I2F.U32.RP R3, UR8 ;  /* 0x0000000800037d06 */ /* 0x000e220008209000 */
[----:B------:R-:W-:Y:S01]  /*0510*/  ISETP.NE.U32.AND P3, PT, RZ, UR8, PT ;  /* 0x00000008ff007c0c */ /* 0x000fe2000bf65070 */
[----:B------:R-:W-:Y:S02]  /*0520*/  IMAD.MOV.U32 R15, RZ, RZ, RZ ;  /* 0x000000ffff0f7224 */ /* 0x000fe400078e00ff */
[----:B------:R-:W-:-:S04]  /*0530*/  IMAD.MOV.U32 R19, RZ, RZ, RZ ;  /* 0x000000ffff137224 */ /* 0x000fc800078e00ff */
[----:B0-----:R-:W0:Y:S02]  /*0540*/  MUFU.RCP R3, R3 ;  /* 0x0000000300037308 */ /* 0x001e240000001000 */
[----:B0-----:R-:W-:-:S06]  /*0550*/  VIADD R6, R3, 0xffffffe ;  /* 0x0ffffffe03067836 */ /* 0x001fcc0000000000 */
[----:B------:R0:W3:Y:S02]  /*0560*/  F2I.FTZ.U32.TRUNC.NTZ R7, R6 ;  /* 0x0000000600077305 */ /* 0x0000e4000021f000 */
[----:B0-----:R-:W-:Y:S02]  /*0570*/  IMAD.MOV.U32 R6, RZ, RZ, RZ ;  /* 0x000000ffff067224 */ /* 0x001fe400078e00ff */
[----:B---3--:R-:W-:-:S04]  /*0580*/  IMAD.MOV R5, RZ, RZ, -R7 ;  /* 0x000000ffff057224 */ /* 0x008fc800078e0a07 */
[----:B------:R-:W-:-:S04]  /*0590*/  IMAD R5, R5, UR8, RZ ;  /* 0x0000000805057c24 */ /* 0x000fc8000f8e02ff */
[----:B------:R-:W-:-:S06]  /*05a0*/  IMAD.HI.U32 R7, R7, R5, R6 ;  /* 0x0000000507077227 */ /* 0x000fcc00078e0006 */
[----:B------:R-:W-:-:S04]  /*05b0*/  IMAD.HI.U32 R18, R7, R20, RZ ;  /* 0x0000001407127227 */ /* 0x000fc800078e00ff */
[----:B------:R-:W-:-:S04]  /*05c0*/  IMAD.MOV R5, RZ, RZ, -R18 ;  /* 0x000000ffff057224 */ /* 0x000fc800078e0a12 */
[----:B------:R-:W-:-:S05]  /*05d0*/  IMAD R5, R5, UR8, R20 ;  /* 0x0000000805057c24 */ /* 0x000fca000f8e0214 */
[----:B------:R-:W-:-:S13]  /*05e0*/  ISETP.GE.U32.AND P1, PT, R5, UR8, PT ;  /* 0x0000000805007c0c */ /* 0x000fda000bf26070 */
[----:B------:R-:W-:Y:S01]  /*05f0*/  @P1 VIADD R5, R5, -UR8 ;  /* 0x8000000805051c36 */ /* 0x000fe20008000000 */
[----:B------:R-:W-:-:S04]  /*0600*/  @P1 IADD3 R18, PT, PT, R18, 0x1, RZ ;  /* 0x0000000112121810 */ /* 0x000fc80007ffe0ff */
[----:B------:R-:W-:-:S13]  /*0610*/  ISETP.GE.U32.AND P2, PT, R5, UR8, PT ;  /* 0x0000000805007c0c */ /* 0x000fda000bf46070 */
[----:B------:R-:W-:Y:S01]  /*0620*/  @P2 VIADD R18, R18, 0x1 ;  /* 0x0000000112122836 */ /* 0x000fe20000000000 */
[----:B------:R-:W-:-:S05]  /*0630*/  @!P3 LOP3.LUT R18, RZ, UR8, RZ, 0x33, !PT ;  /* 0x00000008ff12bc12 */ /* 0x000fca000f8e33ff */
[----:B------:R-:W-:-:S04]  /*0640*/  IMAD.MOV R3, RZ, RZ, -R18 ;  /* 0x000000ffff037224 */ /* 0x000fc800078e0a12 */
[----:B------:R-:W-:Y:S01]  /*0650*/  IMAD R14, R3, UR8, R20 ;  /* 0x00000008030e7c24 */ /* 0x000fe2000f8e0214 */
[----:B------:R-:W-:Y:S06]  /*0660*/  BRA `(.L_x_9) ;  /* 0x0000000000287947 */ /* 0x000fec0003800000 */
.L_x_8:
[----:B------:R-:W-:-:S07]  /*0670*/  MOV R6, 0x690 ;  /* 0x0000069000067802 */ /* 0x000fce0000000f00 */
[----:B-12---:R-:W-:Y:S05]  /*0680*/  CALL.REL.NOINC `($__internal_0_$__cuda_sm20_div_s64) ;  /* 0x0000001000b07944 */ /* 0x006fea0003c00000 */
[----:B------:R-:W-:Y:S01]  /*0690*/  IADD3 R15, P1, PT, RZ, -R18, RZ ;  /* 0x80000012ff0f7210 */ /* 0x000fe20007f3e0ff */
[----:B------:R-:W-:-:S04]  /*06a0*/  IMAD.MOV.U32 R10, RZ, RZ, R20 ;  /* 0x000000ffff0a7224 */ /* 0x000fc800078e0014 */
[----:B------:R-:W-:Y:S02]  /*06b0*/  IMAD.X R8, RZ, RZ, ~R19, P1 ;  /* 0x000000ffff087224 */ /* 0x000fe400008e0e13 */
[----:B------:R-:W-:-:S04]  /*06c0*/  IMAD.WIDE.U32 R6, R15, UR8, R10 ;  /* 0x000000080f067c25 */ /* 0x000fc8000f8e000a */
[----:B------:R-:W-:Y:S01]  /*06d0*/  IMAD R8, R8, UR8, RZ ;  /* 0x0000000808087c24 */ /* 0x000fe2000f8e02ff */
[----:B------:R-:W-:-:S03]  /*06e0*/  MOV R14, R6 ;  /* 0x00000006000e7202 */ /* 0x000fc60000000f00 */
[----:B------:R-:W-:-:S04]  /*06f0*/  IMAD R15, R9, R15, R8 ;  /* 0x0000000f090f7224 */ /* 0x000fc800078e0208 */
[----:B------:R-:W-:-:S07]  /*0700*/  IMAD.IADD R15, R7, 0x1, R15 ;  /* 0x00000001070f7824 */ /* 0x000fce00078e020f */
.L_x_9:
[----:B------:R-:W-:Y:S05]  /*0710*/  BSYNC.RECONVERGENT B2 ;  /* 0x0000000000027941 */ /* 0x000fea0003800200 */
.L_x_7:
[----:B------:R-:W-:-:S04]  /*0720*/  ISETP.GE.U32.AND P1, PT, R18, R14, PT ;  /* 0x0000000e1200720c */ /* 0x000fc80003f26070 */
[----:B------:R-:W-:-:S13]  /*0730*/  ISETP.GE.AND.EX P1, PT, R19, R15, PT, P1 ;  /* 0x0000000f1300720c */ /* 0x000fda0003f26310 */
[----:B------:R-:W0:Y:S01]  /*0740*/  @P1 LDC R5, c[0x0][0x390] ;  /* 0x0000e400ff051b82 */ /* 0x000e220000000800 */
[----:B--2---:R-:W-:Y:S02]  /*0750*/  @P1 R2UR UR6, R12 ;  /* 0x000000000c0612ca */ /* 0x004fe400000e0000 */
[----:B------:R-:W-:-:S05]  /*0760*/  @P1 R2UR UR7, R13 ;  /* 0x000000000d0712ca */ /* 0x000fca00000e0000 */
[----:B------:R-:W2:Y:S01]  /*0770*/  @P1 LDC.64 R6, c[0x0][0x380] ;  /* 0x0000e000ff061b82 */ /* 0x000ea20000000a00 */
[-C--:B0-----:R-:W-:Y:S02]  /*0780*/  @P1 IMAD R3, R19, R5.reuse, RZ ;  /* 0x0000000513031224 */ /* 0x081fe400078e02ff */
[----:B------:R-:W-:-:S04]  /*0790*/  @P1 IMAD.WIDE.U32 R14, R18, R5, R14 ;  /* 0x00000005120e1225 */ /* 0x000fc800078e000e */
[----:B------:R-:W-:Y:S01]  /*07a0*/  @P1 IMAD R3, R0, R18, R3 ;  /* 0x0000001200031224 */ /* 0x000fe200078e0203 */
[----:B--2---:R-:W-:-:S03]  /*07b0*/  @P1 LEA R6, P2, R14, R6, 0x2 ;  /* 0x000000060e061211 */ /* 0x004fc600078410ff */
[----:B------:R-:W-:-:S05]  /*07c0*/  @P1 IMAD.IADD R3, R15, 0x1, R3 ;  /* 0x000000010f031824 */ /* 0x000fca00078e0203 */
[----:B------:R-:W-:-:S06]  /*07d0*/  @P1 LEA.HI.X R7, R14, R7, R3, 0x2, P2 ;  /* 0x000000070e071211 */ /* 0x000fcc00010f1403 */
[----:B------:R-:W2:Y:S01]  /*07e0*/  @P1 LDG.E R7, desc[UR6][R6.64] ;  /* 0x0000000606071981 */ /* 0x000ea2000c1e1900 */
[----:B------:R-:W-:Y:S02]  /*07f0*/  @!P1 R2UR UR10, R12 ;  /* 0x000000000c0a92ca */ /* 0x000fe400000e0000 */
[----:B------:R-:W-:Y:S02]  /*0800*/  @!P1 R2UR UR11, R13 ;  /* 0x000000000d0b92ca */ /* 0x000fe400000e0000 */
[----:B------:R-:W-:-:S04]  /*0810*/  LEA R3, P2, R4, R16, 0x2 ;  /* 0x0000001004037211 */ /* 0x000fc800078410ff */
[C---:B------:R-:W-:Y:S01]  /*0820*/  LEA.HI.X R8, R4.reuse, R17, RZ, 0x2, P2 ;  /* 0x0000001104087211 */ /* 0x040fe200010f14ff */
[----:B--2---:R0:W-:Y:S06]  /*0830*/  @P1 STG.E desc[UR6][R16.64], R7 ;  /* 0x0000000710001986 */ /* 0x0041ec000c101906 */
[----:B------:R0:W-:Y:S01]  /*0840*/  @!P1 STG.E desc[UR10][R16.64], RZ ;  /* 0x000000ff10009986 */ /* 0x0001e2000c10190a */
[----:B------:R-:W-:-:S05]  /*0850*/  IADD3 R20, P1, PT, R4, R20, RZ ;  /* 0x0000001404147210 */ /* 0x000fca0007f3e0ff */
[----:B------:R-:W-:Y:S01]  /*0860*/  IMAD.X R11, RZ, RZ, R11, P1 ;  /* 0x000000ffff0b7224 */ /* 0x000fe200008e060b */
[----:B------:R-:W-:Y:S07]  /*0870*/  @P0 BRA `(.L_x_10) ;  /* 0xfffffff800f80947 */ /* 0x000fee000383ffff */
.L_x_6:
[----:B------:R-:W-:Y:S05]  /*0880*/  BSYNC.RECONVERGENT B1 ;  /* 0x0000000000017941 */ /* 0x000fea0003800200 */
.L_x_5:
[----:B------:R-:W-:-:S04]  /*0890*/  ISETP.GE.U32.AND P0, PT, R21, 0x3, PT ;  /* 0x000000031500780c */ /* 0x000fc80003f06070 */
[----:B------:R-:W-:-:S13]  /*08a0*/  ISETP.GE.U32.AND.EX P0, PT, R22, RZ, PT, P0 ;  /* 0x000000ff1600720c */ /* 0x000fda0003f06100 */
[----:B------:R-:W-:Y:S05]  /*08b0*/  @!P0 BRA `(.L_x_1) ;  /* 0x0000001000188947 */ /* 0x000fea0003800000 */
.L_x_23:
[----:B------:R-:W-:Y:S01]  /*08c0*/  LOP3.LUT R3, R11, R9, RZ, 0xfc, !PT ;  /* 0x000000090b037212 */ /* 0x000fe200078efcff */
[----:B------:R-:W-:Y:S03]  /*08d0*/  BSSY.RECONVERGENT B1, `(.L_x_11) ;  /* 0x0000026000017945 */ /* 0x000fe60003800200 */
[----:B------:R-:W-:-:S13]  /*08e0*/  ISETP.NE.U32.AND P0, PT, R3, RZ, PT ;  /* 0x000000ff0300720c */ /* 0x000fda0003f05070 */
[----:B------:R-:W-:Y:S05]  /*08f0*/  @P0 BRA `(.L_x_12) ;  /* 0x0000000000600947 */ /* 0x000fea0003800000 */
[----:B------:R-:W-:Y:S01]  /*0900*/  IMAD.U32 R3, RZ, RZ, UR9 ;  /* 0x00000009ff037e24 */ /* 0x000fe2000f8e00ff */
[----:B------:R-:W-:-:S03]  /*0910*/  MOV R19, RZ ;  /* 0x000000ff00137202 */ /* 0x000fc60000000f00 */
[----:B------:R-:W3:Y:S01]  /*0920*/  I2F.U32.RP R5, R3 ;  /* 0x0000000300057306 */ /* 0x000ee20000209000 */
[----:B------:R-:W-:-:S07]  /*0930*/  ISETP.NE.U32.AND P2, PT, R3, RZ, PT ;  /* 0x000000ff0300720c */ /* 0x000fce0003f45070 */
[----:B---3--:R-:W0:Y:S02]  /*0940*/  MUFU.RCP R5, R5 ;  /* 0x0000000500057308 */ /* 0x008e240000001000 */
[----:B0-----:R-:W-:-:S06]  /*0950*/  VIADD R7, R5, 0xffffffe ;  /* 0x0ffffffe05077836 */ /* 0x001fcc0000000000 */
[----:B------:R-:W0:Y:S02]  /*0960*/  F2I.FTZ.U32.TRUNC.NTZ R7, R7 ;  /* 0x0000000700077305 */ /* 0x000e24000021f000 */
[----:B0-----:R-:W-:-:S04]  /*0970*/  IMAD R6, R7, R3, RZ ;  /* 0x0000000307067224 */ /* 0x001fc800078e02ff */
[----:B------:R-:W-:Y:S02]  /*0980*/  IMAD.MOV R15, RZ, RZ, -R6 ;  /* 0x000000ffff0f7224 */ /* 0x000fe400078e0a06 */
[----:B------:R-:W-:-:S05]  /*0990*/  HFMA2 R6, -RZ, RZ, 0, 0 ;  /* 0x00000000ff067431 */ /* 0x000fca00000001ff */
[----:B------:R-:W-:-:S06]  /*09a0*/  IMAD.HI.U32 R15, R7, R15, R6 ;  /* 0x0000000f070f7227 */ /* 0x000fcc00078e0006 */
[----:B------:R-:W-:-:S04]  /*09b0*/  IMAD.HI.U32 R18, R15, R20, RZ ;  /* 0x000000140f127227 */ /* 0x000fc800078e00ff */
[----:B------:R-:W-:Y:S02]  /*09c0*/  IMAD.MOV R6, RZ, RZ, -R18 ;  /* 0x000000ffff067224 */ /* 0x000fe400078e0a12 */
[----:B------:R-:W-:Y:S02]  /*09d0*/  IMAD.MOV.U32 R15, RZ, RZ, RZ ;  /* 0x000000ffff0f7224 */ /* 0x000fe400078e00ff */
[----:B------:R-:W-:-:S05]  /*09e0*/  IMAD R6, R3, R6, R20 ;  /* 0x0000000603067224 */ /* 0x000fca00078e0214 */
[----:B------:R-:W-:-:S13]  /*09f0*/  ISETP.GE.U32.AND P0, PT, R6, R3, PT ;  /* 0x000000030600720c */ /* 0x000fda0003f06070 */
[----:B------:R-:W-:Y:S02]  /*0a00*/  @P0 IMAD.IADD R6, R6, 0x1, -R3 ;  /* 0x0000000106060824 */ /* 0x000fe400078e0a03 */
[----:B------:R-:W-:-:S03]  /*0a10*/  @P0 VIADD R18, R18, 0x1 ;  /* 0x0000000112120836 */ /* 0x000fc60000000000 */
[----:B------:R-:W-:-:S13]  /*0a20*/  ISETP.GE.U32.AND P1, PT, R6, R3, PT ;  /* 0x000000030600720c */ /* 0x000fda0003f26070 */
[----:B------:R-:W-:Y:S01]  /*0a30*/  @P1 VIADD R18, R18, 0x1 ;  /* 0x0000000112121836 */ /* 0x000fe20000000000 */
[----:B------:R-:W-:-:S05]  /*0a40*/  @!P2 LOP3.LUT R18, RZ, R3, RZ, 0x33, !PT ;  /* 0x00000003ff12a212 */ /* 0x000fca00078e33ff */
[----:B------:R-:W-:-:S04]  /*0a50*/  IMAD.MOV R14, RZ, RZ, -R18 ;  /* 0x000000ffff0e7224 */ /* 0x000fc800078e0a12 */
[----:B------:R-:W-:Y:S01]  /*0a60*/  IMAD R14, R3, R14, R20 ;  /* 0x0000000e030e7224 */ /* 0x000fe200078e0214 */
[----:B------:R-:W-:Y:S06]  /*0a70*/  BRA `(.L_x_13) ;  /* 0x00000000002c7947 */ /* 0x000fec0003800000 */
.L_x_12:
[----:B------:R-:W-:-:S07]  /*0a80*/  MOV R6, 0xaa0 ;  /* 0x00000aa000067802 */ /* 0x000fce0000000f00 */
[----:B012---:R-:W-:Y:S05]  /*0a90*/  CALL.REL.NOINC `($__internal_0_$__cuda_sm20_div_s64) ;  /* 0x0000000c00ac7944 */ /* 0x007fea0003c00000 */
[----:B------:R-:W-:Y:S01]  /*0aa0*/  IADD3 R8, P0, PT, RZ, -R18, RZ ;  /* 0x80000012ff087210 */ /* 0x000fe20007f1e0ff */
[----:B------:R-:W-:Y:S02]  /*0ab0*/  IMAD.U32 R3, RZ, RZ, UR9 ;  /* 0x00000009ff037e24 */ /* 0x000fe4000f8e00ff */
[----:B------:R-:W-:Y:S02]  /*0ac0*/  IMAD.MOV.U32 R10, RZ, RZ, R20 ;  /* 0x000000ffff0a7224 */ /* 0x000fe400078e0014 */
[----:B------:R-:W-:-:S04]  /*0ad0*/  IMAD.X R6, RZ, RZ, ~R19, P0 ;  /* 0x000000ffff067224 */ /* 0x000fc800000e0e13 */
[-C--:B------:R-:W-:Y:S02]  /*0ae0*/  IMAD R5, R6, R3.reuse, RZ ;  /* 0x0000000306057224 */ /* 0x080fe400078e02ff */
[----:B------:R-:W-:-:S04]  /*0af0*/  IMAD.WIDE.U32 R6, R8, R3, R10 ;  /* 0x0000000308067225 */ /* 0x000fc800078e000a */
[----:B------:R-:W-:Y:S02]  /*0b00*/  IMAD R5, R9, R8, R5 ;  /* 0x0000000809057224 */ /* 0x000fe400078e0205 */
[----:B------:R-:W-:Y:S02]  /*0b10*/  IMAD.MOV.U32 R14, RZ, RZ, R6 ;  /* 0x000000ffff0e7224 */ /* 0x000fe400078e0006 */
[----:B------:R-:W-:-:S07]  /*0b20*/  IMAD.IADD R15, R5, 0x1, R7 ;  /* 0x00000001050f7824 */ /* 0x000fce00078e0207 */
.L_x_13:
[----:B------:R-:W-:Y:S05]  /*0b30*/  BSYNC.RECONVERGENT B1 ;  /* 0x0000000000017941 */ /* 0x000fea0003800200 */
.L_x_11:
[----:B------:R-:W-:Y:S01]  /*0b40*/  ISETP.GE.U32.AND P0, PT, R18, R14, PT ;  /* 0x0000000e1200720c */ /* 0x000fe20003f06070 */
[----:B------:R-:W0:Y:S03]  /*0b50*/  LDC.64 R6, c[0x0][0x380] ;  /* 0x0000e000ff067b82 */ /* 0x000e260000000a00 */
[----:B------:R-:W-:-:S13]  /*0b60*/  ISETP.GE.AND.EX P0, PT, R19, R15, PT, P0 ;  /* 0x0000000f1300720c */ /* 0x000fda0003f06300 */
[----:B------:R-:W3:Y:S01]  /*0b70*/  @P0 LDC R17, c[0x0][0x390] ;  /* 0x0000e400ff110b82 */ /* 0x000ee20000000800 */
[----:B--2---:R-:W-:Y:S02]  /*0b80*/  @P0 R2UR UR6, R12 ;  /* 0x000000000c0602ca */ /* 0x004fe400000e0000 */
[----:B------:R-:W-:Y:S01]  /*0b90*/  @P0 R2UR UR7, R13 ;  /* 0x000000000d0702ca */ /* 0x000fe200000e0000 */
[-C--:B---3--:R-:W-:Y:S02]  /*0ba0*/  @P0 IMAD R5, R19, R17.reuse, RZ ;  /* 0x0000001113050224 */ /* 0x088fe400078e02ff */
[----:B------:R-:W-:-:S04]  /*0bb0*/  @P0 IMAD.WIDE.U32 R14, R18, R17, R14 ;  /* 0x00000011120e0225 */ /* 0x000fc800078e000e */
[----:B------:R-:W-:Y:S01]  /*0bc0*/  @P0 IMAD R5, R0, R18, R5 ;  /* 0x0000001200050224 */ /* 0x000fe200078e0205 */
[----:B0-----:R-:W-:Y:S01]  /*0bd0*/  @P0 LEA R6, P1, R14, R6, 0x2 ;  /* 0x000000060e060211 */ /* 0x001fe200078210ff */
[----:B------:R-:W0:Y:S02]  /*0be0*/  @!P0 LDC.64 R18, c[0x0][0x388] ;  /* 0x0000e200ff128b82 */ /* 0x000e240000000a00 */
[----:B------:R-:W-:-:S05]  /*0bf0*/  @P0 IMAD.IADD R5, R15, 0x1, R5 ;  /* 0x000000010f050824 */ /* 0x000fca00078e0205 */
[----:B------:R-:W-:Y:S02]  /*0c00*/  @P0 LEA.HI.X R7, R14, R7, R5, 0x2, P1 ;  /* 0x000000070e070211 */ /* 0x000fe400008f1405 */
[----:B------:R-:W2:Y:S04]  /*0c10*/  LDC.64 R14, c[0x0][0x388] ;  /* 0x0000e200ff0e7b82 */ /* 0x000ea80000000a00 */
[----:B------:R-:W3:Y:S01]  /*0c20*/  @P0 LDG.E R7, desc[UR6][R6.64] ;  /* 0x0000000606070981 */ /* 0x000ee2000c1e1900 */
[----:B------:R-:W-:Y:S01]  /*0c30*/  @!P0 R2UR UR10, R12 ;  /* 0x000000000c0a82ca */ /* 0x000fe200000e0000 */
[----:B------:R-:W-:Y:S01]  /*0c40*/  BSSY.RECONVERGENT B1, `(.L_x_14) ;  /* 0x0000030000017945 */ /* 0x000fe20003800200 */
[----:B------:R-:W-:Y:S02]  /*0c50*/  @!P0 R2UR UR11, R13 ;  /* 0x000000000d0b82ca */ /* 0x000fe400000e0000 */
[----:B0-----:R-:W-:-:S04]  /*0c60*/  @!P0 LEA R18, P2, R20, R18, 0x2 ;  /* 0x0000001214128211 */ /* 0x001fc800078410ff */
[C---:B------:R-:W-:Y:S02]  /*0c70*/  @!P0 LEA.HI.X R19, R20.reuse, R19, R11, 0x2, P2 ;  /* 0x0000001314138211 */ /* 0x040fe400010f140b */
[----:B--2---:R-:W-:-:S04]  /*0c80*/  @P0 LEA R14, P1, R20, R14, 0x2 ;  /* 0x0000000e140e0211 */ /* 0x004fc800078210ff */
[----:B------:R-:W-:Y:S02]  /*0c90*/  @P0 LEA.HI.X R15, R20, R15, R11, 0x2, P1 ;  /* 0x0000000f140f0211 */ /* 0x000fe400008f140b */
[----:B------:R-:W-:-:S04]  /*0ca0*/  IADD3 R16, P1, PT, R4, R20, RZ ;  /* 0x0000001404107210 */ /* 0x000fc80007f3e0ff */
[----:B------:R-:W-:-:S04]  /*0cb0*/  IADD3.X R17, PT, PT, RZ, R11, RZ, P1, !PT ;  /* 0x0000000bff117210 */ /* 0x000fc80000ffe4ff */
[----:B------:R-:W-:Y:S01]  /*0cc0*/  LOP3.LUT R5, R17, R9, RZ, 0xfc, !PT ;  /* 0x0000000911057212 */ /* 0x000fe200078efcff */
[----:B---3--:R0:W-:Y:S04]  /*0cd0*/  @P0 STG.E desc[UR6][R14.64], R7 ;  /* 0x000000070e000986 */ /* 0x0081e8000c101906 */
[----:B------:R0:W-:Y:S01]  /*0ce0*/  @!P0 STG.E desc[UR10][R18.64], RZ ;  /* 0x000000ff12008986 */ /* 0x0001e2000c10190a */
[----:B------:R-:W-:-:S13]  /*0cf0*/  ISETP.NE.U32.AND P0, PT, R5, RZ, PT ;  /* 0x000000ff0500720c */ /* 0x000fda0003f05070 */
[----:B0-----:R-:W-:Y:S05]  /*0d00*/  @P0 BRA `(.L_x_15) ;  /* 0x00000000005c0947 */ /* 0x001fea0003800000 */
[----:B------:R-:W0:Y:S01]  /*0d10*/  I2F.U32.RP R5, R3 ;  /* 0x0000000300057306 */ /* 0x000e220000209000 */
[----:B------:R-:W-:Y:S01]  /*0d20*/  ISETP.NE.U32.AND P2, PT, R3, RZ, PT ;  /* 0x000000ff0300720c */ /* 0x000fe20003f45070 */
[----:B------:R-:W-:-:S06]  /*0d30*/  IMAD.MOV.U32 R19, RZ, RZ, RZ ;  /* 0x000000ffff137224 */ /* 0x000fcc00078e00ff */
[----:B0-----:R-:W0:Y:S02]  /*0d40*/  MUFU.RCP R5, R5 ;  /* 0x0000000500057308 */ /* 0x001e240000001000 */
[----:B0-----:R-:W-:-:S06]  /*0d50*/  VIADD R7, R5, 0xffffffe ;  /* 0x0ffffffe05077836 */ /* 0x001fcc0000000000 */
[----:B------:R-:W0:Y:S02]  /*0d60*/  F2I.FTZ.U32.TRUNC.NTZ R7, R7 ;  /* 0x0000000700077305 */ /* 0x000e24000021f000 */
[----:B0-----:R-:W-:-:S04]  /*0d70*/  IMAD.MOV R6, RZ, RZ, -R7 ;  /* 0x000000ffff067224 */ /* 0x001fc800078e0a07 */
[----:B------:R-:W-:Y:S02]  /*0d80*/  IMAD R11, R6, R3, RZ ;  /* 0x00000003060b7224 */ /* 0x000fe400078e02ff */
[----:B------:R-:W-:-:S04]  /*0d90*/  IMAD.MOV.U32 R6, RZ, RZ, RZ ;  /* 0x000000ffff067224 */ /* 0x000fc800078e00ff */
        /* <DEDUP_REMOVED lines=9> */
[----:B------:R-:W-:Y:S02]  /*0e30*/  @P1 IADD3 R18, PT, PT, R18, 0x1, RZ ;  /* 0x0000000112121810 */ /* 0x000fe40007ffe0ff */
[----:B------:R-:W-:-:S05]  /*0e40*/  @!P2 LOP3.LUT R18, RZ, R3, RZ, 0x33, !PT ;  /* 0x00000003ff12a212 */ /* 0x000fca00078e33ff */
[----:B------:R-:W-:-:S04]  /*0e50*/  IMAD.MOV R10, RZ, RZ, -R18 ;  /* 0x000000ffff0a7224 */ /* 0x000fc800078e0a12 */
[----:B------:R-:W-:Y:S01]  /*0e60*/  IMAD R10, R3, R10, R16 ;  /* 0x0000000a030a7224 */ /* 0x000fe200078e0210 */
[----:B------:R-:W-:Y:S06]  /*0e70*/  BRA `(.L_x_16) ;  /* 0x0000000000307947 */ /* 0x000fec0003800000 */
.L_x_15:
[----:B------:R-:W-:Y:S01]  /*0e80*/  IMAD.MOV.U32 R20, RZ, RZ, R16 ;  /* 0x000000ffff147224 */ /* 0x000fe200078e0010 */
[----:B------:R-:W-:Y:S01]  /*0e90*/  MOV R6, 0xec0 ;  /* 0x00000ec000067802 */ /* 0x000fe20000000f00 */
[----:B------:R-:W-:-:S07]  /*0ea0*/  IMAD.MOV.U32 R11, RZ, RZ, R17 ;  /* 0x000000ffff0b7224 */ /* 0x000fce00078e0011 */
[----:B-1----:R-:W-:Y:S05]  /*0eb0*/  CALL.REL.NOINC `($__internal_0_$__cuda_sm20_div_s64) ;  /* 0x0000000800a47944 */ /* 0x002fea0003c00000 */
[----:B------:R-:W-:Y:S01]  /*0ec0*/  IADD3 R8, P0, PT, RZ, -R18, RZ ;  /* 0x80000012ff087210 */ /* 0x000fe20007f1e0ff */
[----:B------:R-:W-:-:S03]  /*0ed0*/  IMAD.U32 R3, RZ, RZ, UR9 ;  /* 0x00000009ff037e24 */ /* 0x000fc6000f8e00ff */
[----:B------:R-:W-:-:S05]  /*0ee0*/  IADD3.X R6, PT, PT, RZ, ~R19, RZ, P0, !PT ;  /* 0x80000013ff067210 */ /* 0x000fca00007fe4ff */
[-C--:B------:R-:W-:Y:S02]  /*0ef0*/  IMAD R5, R6, R3.reuse, RZ ;  /* 0x0000000306057224 */ /* 0x080fe400078e02ff */
[----:B------:R-:W-:-:S04]  /*0f00*/  IMAD.WIDE.U32 R6, R8, R3, R16 ;  /* 0x0000000308067225 */ /* 0x000fc800078e0010 */
[----:B------:R-:W-:Y:S02]  /*0f10*/  IMAD R5, R9, R8, R5 ;  /* 0x0000000809057224 */ /* 0x000fe400078e0205 */
[----:B------:R-:W-:Y:S02]  /*0f20*/  IMAD.MOV.U32 R10, RZ, RZ, R6 ;  /* 0x000000ffff0a7224 */ /* 0x000fe400078e0006 */
[----:B------:R-:W-:-:S07]  /*0f30*/  IMAD.IADD R11, R5, 0x1, R7 ;  /* 0x00000001050b7824 */ /* 0x000fce00078e0207 */
.L_x_16:
[----:B------:R-:W-:Y:S05]  /*0f40*/  BSYNC.RECONVERGENT B1 ;  /* 0x0000000000017941 */ /* 0x000fea0003800200 */
.L_x_14:
[----:B------:R-:W-:Y:S01]  /*0f50*/  ISETP.GE.U32.AND P0, PT, R18, R10, PT ;  /* 0x0000000a1200720c */ /* 0x000fe20003f06070 */
[----:B------:R-:W0:Y:S03]  /*0f60*/  LDC.64 R6, c[0x0][0x380] ;  /* 0x0000e000ff067b82 */ /* 0x000e260000000a00 */
[----:B------:R-:W-:-:S13]  /*0f70*/  ISETP.GE.AND.EX P0, PT, R19, R11, PT, P0 ;  /* 0x0000000b1300720c */ /* 0x000fda0003f06300 */
[----:B------:R-:W2:Y:S01]  /*0f80*/  @P0 LDC R15, c[0x0][0x390] ;  /* 0x0000e400ff0f0b82 */ /* 0x000ea20000000800 */
[----:B------:R-:W-:Y:S02]  /*0f90*/  @P0 R2UR UR6, R12 ;  /* 0x000000000c0602ca */ /* 0x000fe400000e0000 */
[----:B------:R-:W-:Y:S01]  /*0fa0*/  @P0 R2UR UR7, R13 ;  /* 0x000000000d0702ca */ /* 0x000fe200000e0000 */
[-C--:B--2---:R-:W-:Y:S02]  /*0fb0*/  @P0 IMAD R5, R19, R15.reuse, RZ ;  /* 0x0000000f13050224 */ /* 0x084fe400078e02ff */
[----:B------:R-:W-:Y:S02]  /*0fc0*/  @P0 IMAD.WIDE.U32 R10, R18, R15, R10 ;  /* 0x0000000f120a0225 */ /* 0x000fe400078e000a */
[----:B------:R-:W2:Y:S02]  /*0fd0*/  @!P0 LDC.64 R14, c[0x0][0x388] ;  /* 0x0000e200ff0e8b82 */ /* 0x000ea40000000a00 */
[----:B------:R-:W-:Y:S01]  /*0fe0*/  @P0 IMAD R5, R0, R18, R5 ;  /* 0x0000001200050224 */ /* 0x000fe200078e0205 */
[----:B0-----:R-:W-:-:S03]  /*0ff0*/  @P0 LEA R6, P1, R10, R6, 0x2 ;  /* 0x000000060a060211 */ /* 0x001fc600078210ff */
[----:B------:R-:W-:-:S05]  /*1000*/  @P0 IMAD.IADD R5, R11, 0x1, R5 ;  /* 0x000000010b050824 */ /* 0x000fca00078e0205 */
[----:B------:R-:W-:Y:S02]  /*1010*/  @P0 LEA.HI.X R7, R10, R7, R5, 0x2, P1 ;  /* 0x000000070a070211 */ /* 0x000fe400008f1405 */
[----:B------:R-:W0:Y:S04]  /*1020*/  LDC.64 R10, c[0x0][0x388] ;  /* 0x0000e200ff0a7b82 */ /* 0x000e280000000a00 */
[----:B------:R-:W3:Y:S01]  /*1030*/  @P0 LDG.E R7, desc[UR6][R6.64] ;  /* 0x0000000606070981 */ /* 0x000ee2000c1e1900 */
[----:B------:R-:W-:Y:S01]  /*1040*/  @!P0 R2UR UR10, R12 ;  /* 0x000000000c0a82ca */ /* 0x000fe200000e0000 */
[----:B------:R-:W-:Y:S01]  /*1050*/  BSSY.RECONVERGENT B1, `(.L_x_17) ;  /* 0x0000030000017945 */ /* 0x000fe20003800200 */
[----:B------:R-:W-:Y:S02]  /*1060*/  @!P0 R2UR UR11, R13 ;  /* 0x000000000d0b82ca */ /* 0x000fe400000e0000 */
[----:B--2---:R-:W-:-:S04]  /*1070*/  @!P0 LEA R14, P2, R16, R14, 0x2 ;  /* 0x0000000e100e8211 */ /* 0x004fc800078410ff */
[C---:B------:R-:W-:Y:S02]  /*1080*/  @!P0 LEA.HI.X R15, R16.reuse, R15, R17, 0x2, P2 ;  /* 0x0000000f100f8211 */ /* 0x040fe400010f1411 */
[----:B0-----:R-:W-:-:S04]  /*1090*/  @P0 LEA R10, P1, R16, R10, 0x2 ;  /* 0x0000000a100a0211 */ /* 0x001fc800078210ff */
[----:B------:R-:W-:Y:S02]  /*10a0*/  @P0 LEA.HI.X R11, R16, R11, R17, 0x2, P1 ;  /* 0x0000000b100b0211 */ /* 0x000fe400008f1411 */
[----:B------:R-:W-:-:S05]  /*10b0*/  IADD3 R16, P1, PT, R4, R16, RZ ;  /* 0x0000001004107210 */ /* 0x000fca0007f3e0ff */
[----:B------:R-:W-:-:S05]  /*10c0*/  IMAD.X R17, RZ, RZ, R17, P1 ;  /* 0x000000ffff117224 */ /* 0x000fca00008e0611 */
        /* <DEDUP_REMOVED lines=11> */
[----:B0-----:R-:W-:-:S05]  /*1180*/  IADD3 R6, PT, PT, RZ, -R7, RZ ;  /* 0x80000007ff067210 */ /* 0x001fca0007ffe0ff */
        /* <DEDUP_REMOVED lines=12> */
[----:B------:R-:W-:-:S04]  /*1250*/  @!P2 LOP3.LUT R18, RZ, R3, RZ, 0x33, !PT ;  /* 0x00000003ff12a212 */ /* 0x000fc800078e33ff */
[----:B------:R-:W-:-:S05]  /*1260*/  IADD3 R10, PT, PT, -R18, RZ, RZ ;  /* 0x000000ff120a7210 */ /* 0x000fca0007ffe1ff */
[----:B------:R-:W-:Y:S01]  /*1270*/  IMAD R10, R3, R10, R16 ;  /* 0x0000000a030a7224 */ /* 0x000fe200078e0210 */
[----:B------:R-:W-:Y:S06]  /*1280*/  BRA `(.L_x_19) ;  /* 0x0000000000307947 */ /* 0x000fec0003800000 */
.L_x_18:
        /* <DEDUP_REMOVED lines=12> */
.L_x_19:
[----:B------:R-:W-:Y:S05]  /*1350*/  BSYNC.RECONVERGENT B1 ;  /* 0x0000000000017941 */ /* 0x000fea0003800200 */
.L_x_17:
        /* <DEDUP_REMOVED lines=52> */
.L_x_21:
[----:B------:R-:W-:Y:S01]  /*16a0*/  IMAD.MOV.U32 R20, RZ, RZ, R16 ;  /* 0x000000ffff147224 */ /* 0x000fe200078e0010 */
[----:B------:R-:W-:Y:S01]  /*16b0*/  MOV R6, 0x16e0 ;  /* 0x000016e000067802 */ /* 0x000fe20000000f00 */
[----:B------:R-:W-:-:S07]  /*16c0*/  IMAD.MOV.U32 R11, RZ, RZ, R17 ;  /* 0x000000ffff0b7224 */ /* 0x000fce00078e0011 */
[----:B-1----:R-:W-:Y:S05]  /*16d0*/  CALL.REL.NOINC `($__internal_0_$__cuda_sm20_div_s64) ;  /* 0x00000000009c7944 */ /* 0x002fea0003c00000 */
[----:B------:R-:W-:-:S05]  /*16e0*/  IADD3 R3, P0, PT, RZ, -R18, RZ ;  /* 0x80000012ff037210 */ /* 0x000fca0007f1e0ff */
[----:B------:R-:W-:Y:S02]  /*16f0*/  IMAD.X R5, RZ, RZ, ~R19, P0 ;  /* 0x000000ffff057224 */ /* 0x000fe400000e0e13 */
[----:B------:R-:W-:-:S04]  /*1700*/  IMAD.WIDE.U32 R6, R3, UR9, R16 ;  /* 0x0000000903067c25 */ /* 0x000fc8000f8e0010 */
[----:B------:R-:W-:Y:S01]  /*1710*/  IMAD R8, R5, UR9, RZ ;  /* 0x0000000905087c24 */ /* 0x000fe2000f8e02ff */
[----:B------:R-:W-:-:S03]  /*1720*/  MOV R10, R6 ;  /* 0x00000006000a7202 */ /* 0x000fc60000000f00 */
[----:B------:R-:W-:-:S04]  /*1730*/  IMAD R3, R9, R3, R8 ;  /* 0x0000000309037224 */ /* 0x000fc800078e0208 */
[----:B------:R-:W-:-:S07]  /*1740*/  IMAD.IADD R11, R3, 0x1, R7 ;  /* 0x00000001030b7824 */ /* 0x000fce00078e0207 */
.L_x_22:
[----:B------:R-:W-:Y:S05]  /*1750*/  BSYNC.RECONVERGENT B1 ;  /* 0x0000000000017941 */ /* 0x000fea0003800200 */
.L_x_20:
[----:B------:R-:W-:Y:S01]  /*1760*/  ISETP.GE.U32.AND P0, PT, R18, R10, PT ;  /* 0x0000000a1200720c */ /* 0x000fe20003f06070 */
[----:B------:R-:W0:Y:S03]  /*1770*/  LDC.64 R6, c[0x0][0x380] ;  /* 0x0000e000ff067b82 */ /* 0x000e260000000a00 */
[----:B------:R-:W-:-:S05]  /*1780*/  ISETP.GE.AND.EX P0, PT, R19, R11, PT, P0 ;  /* 0x0000000b1300720c */ /* 0x000fca0003f06300 */
[----:B------:R-:W2:Y:S08]  /*1790*/  LDC.64 R14, c[0x0][0x388] ;  /* 0x0000e200ff0e7b82 */ /* 0x000eb00000000a00 */
[----:B------:R-:W3:Y:S01]  /*17a0*/  @P0 LDC R5, c[0x0][0x390] ;  /* 0x0000e400ff050b82 */ /* 0x000ee20000000800 */
[----:B------:R-:W-:Y:S02]  /*17b0*/  @P0 R2UR UR6, R12 ;  /* 0x000000000c0602ca */ /* 0x000fe400000e0000 */
[----:B------:R-:W-:Y:S01]  /*17c0*/  @P0 R2UR UR7, R13 ;  /* 0x000000000d0702ca */ /* 0x000fe200000e0000 */
[----:B---3--:R-:W-:-:S02]  /*17d0*/  @P0 IMAD R3, R19, R5, RZ ;  /* 0x0000000513030224 */ /* 0x008fc400078e02ff */
[----:B------:R-:W-:-:S04]  /*17e0*/  @P0 IMAD.WIDE.U32 R10, R18, R5, R10 ;  /* 0x00000005120a0225 */ /* 0x000fc800078e000a */
[----:B------:R-:W-:Y:S01]  /*17f0*/  @P0 IMAD R3, R0, R18, R3 ;  /* 0x0000001200030224 */ /* 0x000fe200078e0203 */
[----:B0-----:R-:W-:Y:S01]  /*1800*/  @P0 LEA R6, P1, R10, R6, 0x2 ;  /* 0x000000060a060211 */ /* 0x001fe200078210ff */
[----:B------:R-:W0:Y:S02]  /*1810*/  @!P0 LDC.64 R18, c[0x0][0x388] ;  /* 0x0000e200ff128b82 */ /* 0x000e240000000a00 */
[----:B------:R-:W-:-:S05]  /*1820*/  @P0 IMAD.IADD R3, R11, 0x1, R3 ;  /* 0x000000010b030824 */ /* 0x000fca00078e0203 */
[----:B------:R-:W-:-:S06]  /*1830*/  @P0 LEA.HI.X R7, R10, R7, R3, 0x2, P1 ;  /* 0x000000070a070211 */ /* 0x000fcc00008f1403 */
[----:B------:R-:W3:Y:S01]  /*1840*/  @P0 LDG.E R7, desc[UR6][R6.64] ;  /* 0x0000000606070981 */ /* 0x000ee2000c1e1900 */
[----:B------:R-:W-:Y:S02]  /*1850*/  @!P0 R2UR UR10, R12 ;  /* 0x000000000c0a82ca */ /* 0x000fe400000e0000 */
[----:B------:R-:W-:Y:S02]  /*1860*/  @!P0 R2UR UR11, R13 ;  /* 0x000000000d0b82ca */ /* 0x000fe400000e0000 */
[----:B--2---:R-:W-:-:S04]  /*1870*/  @P0 LEA R14, P1, R16, R14, 0x2 ;  /* 0x0000000e100e0211 */ /* 0x004fc800078210ff */
[C---:B------:R-:W-:Y:S02]  /*1880*/  @P0 LEA.HI.X R15, R16.reuse, R15, R17, 0x2, P1 ;  /* 0x0000000f100f0211 */ /* 0x040fe400008f1411 */
[----:B0-----:R-:W-:-:S04]  /*1890*/  @!P0 LEA R18, P2, R16, R18, 0x2 ;  /* 0x0000001210128211 */ /* 0x001fc800078410ff */
[----:B------:R-:W-:Y:S01]  /*18a0*/  @!P0 LEA.HI.X R19, R16, R19, R17, 0x2, P2 ;  /* 0x0000001310138211 */ /* 0x000fe200010f1411 */
[----:B---3--:R3:W-:Y:S04]  /*18b0*/  @P0 STG.E desc[UR6][R14.64], R7 ;  /* 0x000000070e000986 */ /* 0x0087e8000c101906 */
[----:B------:R3:W-:Y:S01]  /*18c0*/  @!P0 STG.E desc[UR10][R18.64], RZ ;  /* 0x000000ff12008986 */ /* 0x0007e2000c10190a */
[----:B------:R-:W-:-:S05]  /*18d0*/  IADD3 R20, P0, PT, R4, R16, RZ ;  /* 0x0000001004147210 */ /* 0x000fca0007f1e0ff */
[----:B------:R-:W-:Y:S01]  /*18e0*/  IMAD.X R11, RZ, RZ, R17, P0 ;  /* 0x000000ffff0b7224 */ /* 0x000fe200000e0611 */
[----:B------:R-:W-:-:S04]  /*18f0*/  ISETP.GE.U32.AND P0, PT, R20, UR4, PT ;  /* 0x0000000414007c0c */ /* 0x000fc8000bf06070 */
[----:B------:R-:W-:-:S13]  /*1900*/  ISETP.GE.U32.AND.EX P0, PT, R11, RZ, PT, P0 ;  /* 0x000000ff0b00720c */ /* 0x000fda0003f06100 */
[----:B---3--:R-:W-:Y:S05]  /*1910*/  @!P0 BRA `(.L_x_23) ;  /* 0xffffffec00e88947 */ /* 0x008fea000383ffff */
.L_x_1:
[----:B------:R-:W-:Y:S05]  /*1920*/  BSYNC.RECONVERGENT B0 ;  /* 0x0000000000007941 */ /* 0x000fea0003800200 */
.L_x_0:
[----:B------:R-:W-:Y:S06]  /*1930*/  BAR.SYNC.DEFER_BLOCKING 0x0 ;  /* 0x0000000000007b1d */ /* 0x000fec0000010000 */
[----:B------:R-:W-:Y:S05]  /*1940*/  EXIT ;  /* 0x000000000000794d */ /* 0x000fea0003800000 */
        .weak           $__internal_0_$__cuda_sm20_div_s64
        .type           $__internal_0_$__cuda_sm20_div_s64,@function
        .size           $__internal_0_$__cuda_sm20_div_s64,($__internal_1_$__cuda_sm20_div_u64 - $__internal_0_$__cuda_sm20_div_s64)
$__internal_0_$__cuda_sm20_div_s64:
[-C--:B------:R-:W-:Y:S02]  /*1950*/  IADD3 R15, P2, PT, RZ, -R2.reuse, RZ ;  /* 0x80000002ff0f7210 */ /* 0x080fe40007f5e0ff */
[----:B------:R-:W-:Y:S02]  /*1960*/  ISETP.GE.AND P1, PT, R9, RZ, PT ;  /* 0x000000ff0900720c */ /* 0x000fe40003f26270 */
[----:B------:R-:W-:Y:S01]  /*1970*/  ISETP.GE.AND P4, PT, R11, RZ, PT ;  /* 0x000000ff0b00720c */ /* 0x000fe20003f86270 */
[----:B------:R-:W-:Y:S01]  /*1980*/  IMAD.X R8, RZ, RZ, ~R9, P2 ;  /* 0x000000ffff087224 */ /* 0x000fe200010e0e09 */
[----:B------:R-:W-:-:S04]  /*1990*/  SEL R14, R15, R2, !P1 ;  /* 0x000000020f0e7207 */ /* 0x000fc80004800000 */
[----:B------:R-:W-:-:S04]  /*19a0*/  SEL R15, R8, R9, !P1 ;  /* 0x00000009080f7207 */ /* 0x000fc80004800000 */
[----:B------:R-:W0:Y:S08]  /*19b0*/  I2F.U64.RP R7, R14 ;  /* 0x0000000e00077312 */ /* 0x000e300000309000 */
[----:B0-----:R-:W0:Y:S02]  /*19c0*/  MUFU.RCP R7, R7 ;  /* 0x0000000700077308 */ /* 0x001e240000001000 */
[----:B0-----:R-:W-:-:S06]  /*19d0*/  VIADD R18, R7, 0x1ffffffe ;  /* 0x1ffffffe07127836 */ /* 0x001fcc0000000000 */
[----:B------:R-:W0:Y:S02]  /*19e0*/  F2I.U64.TRUNC R18, R18 ;  /* 0x0000001200127311 */ /* 0x000e24000020d800 */
[----:B0-----:R-:W-:-:S04]  /*19f0*/  IMAD.WIDE.U32 R26, R18, R14, RZ ;  /* 0x0000000e121a7225 */ /* 0x001fc800078e00ff */
[C---:B------:R-:W-:Y:S01]  /*1a00*/  IMAD R3, R18.reuse, R15, R27 ;  /* 0x0000000f12037224 */ /* 0x040fe200078e021b */
[----:B------:R-:W-:Y:S01]  /*1a10*/  IADD3 R8, P1, PT, RZ, -R26, RZ ;  /* 0x8000001aff087210 */ /* 0x000fe20007f3e0ff */
[----:B------:R-:W-:Y:S02]  /*1a20*/  IMAD.MOV.U32 R27, RZ, RZ, R18 ;  /* 0x000000ffff1b7224 */ /* 0x000fe400078e0012 */
[----:B------:R-:W-:Y:S02]  /*1a30*/  IMAD R3, R19, R14, R3 ;  /* 0x0000000e13037224 */ /* 0x000fe400078e0203 */
[----:B------:R-:W-:-:S03]  /*1a40*/  IMAD.HI.U32 R26, R18, R8, RZ ;  /* 0x00000008121a7227 */ /* 0x000fc600078e00ff */
[----:B------:R-:W-:-:S05]  /*1a50*/  IADD3.X R5, PT, PT, RZ, ~R3, RZ, P1, !PT ;  /* 0x80000003ff057210 */ /* 0x000fca0000ffe4ff */
[----:B------:R-:W-:-:S04]  /*1a60*/  IMAD.WIDE.U32 R26, P1, R18, R5, R26 ;  /* 0x00000005121a7225 */ /* 0x000fc8000782001a */
[C---:B------:R-:W-:Y:S02]  /*1a70*/  IMAD R3, R19.reuse, R5, RZ ;  /* 0x0000000513037224 */ /* 0x040fe400078e02ff */
[----:B------:R-:W-:-:S04]  /*1a80*/  IMAD.HI.U32 R8, P2, R19, R8, R26 ;  /* 0x0000000813087227 */ /* 0x000fc8000784001a */
[----:B------:R-:W-:Y:S01]  /*1a90*/  IMAD.HI.U32 R5, R19, R5, RZ ;  /* 0x0000000513057227 */ /* 0x000fe200078e00ff */
[----:B------:R-:W-:-:S03]  /*1aa0*/  IADD3 R27, P3, PT, R3, R8, RZ ;  /* 0x00000008031b7210 */ /* 0x000fc60007f7e0ff */
[----:B------:R-:W-:Y:S02]  /*1ab0*/  IMAD.X R3, R5, 0x1, R19, P1 ;  /* 0x0000000105037824 */ /* 0x000fe400008e0613 */
[----:B------:R-:W-:-:S03]  /*1ac0*/  IMAD.WIDE.U32 R18, R27, R14, RZ ;  /* 0x0000000e1b127225 */ /* 0x000fc600078e00ff */
[----:B------:R-:W-:Y:S01]  /*1ad0*/  IADD3.X R3, PT, PT, RZ, RZ, R3, P3, P2 ;  /* 0x000000ffff037210 */ /* 0x000fe20001fe4403 */
[----:B------:R-:W-:Y:S01]  /*1ae0*/  IMAD R5, R27, R15, R19 ;  /* 0x0000000f1b057224 */ /* 0x000fe200078e0213 */
[----:B------:R-:W-:Y:S02]  /*1af0*/  IADD3 R8, P1, PT, RZ, -R18, RZ ;  /* 0x80000012ff087210 */ /* 0x000fe40007f3e0ff */
[----:B------:R-:W-:Y:S01]  /*1b00*/  IADD3 R19, P5, PT, RZ, -R20, RZ ;  /* 0x80000014ff137210 */ /* 0x000fe20007fbe0ff */
[----:B------:R-:W-:Y:S02]  /*1b10*/  IMAD R5, R3, R14, R5 ;  /* 0x0000000e03057224 */ /* 0x000fe400078e0205 */
[----:B------:R-:W-:Y:S01]  /*1b20*/  IMAD.HI.U32 R26, R27, R8, RZ ;  /* 0x000000081b1a7227 */ /* 0x000fe200078e00ff */
[----:B------:R-:W-:-:S03]  /*1b30*/  SEL R19, R19, R20, !P4 ;  /* 0x0000001413137207 */ /* 0x000fc60006000000 */
[----:B------:R-:W-:Y:S02]  /*1b40*/  IMAD.X R10, RZ, RZ, ~R5, P1 ;  /* 0x000000ffff0a7224 */ /* 0x000fe400008e0e05 */
[----:B------:R-:W-:Y:S02]  /*1b50*/  IMAD.X R18, RZ, RZ, ~R11, P5 ;  /* 0x000000ffff127224 */ /* 0x000fe400028e0e0b */
[----:B------:R-:W-:-:S03]  /*1b60*/  IMAD.WIDE.U32 R26, P1, R27, R10, R26 ;  /* 0x0000000a1b1a7225 */ /* 0x000fc6000782001a */
[----:B------:R-:W-:Y:S01]  /*1b70*/  SEL R7, R18, R11, !P4 ;  /* 0x0000000b12077207 */ /* 0x000fe20006000000 */
[----:B------:R-:W-:-:S04]  /*1b80*/  IMAD.HI.U32 R5, P2, R3, R8, R26 ;  /* 0x0000000803057227 */ /* 0x000fc8000784001a */
[----:B------:R-:W-:Y:S02]  /*1b90*/  HFMA2 R27, -RZ, RZ, 0, 0 ;  /* 0x00000000ff1b7431 */ /* 0x000fe400000001ff */
[CC--:B------:R-:W-:Y:S02]  /*1ba0*/  IMAD R8, R3.reuse, R10.reuse, RZ ;  /* 0x0000000a03087224 */ /* 0x0c0fe400078e02ff */
[----:B------:R-:W-:-:S03]  /*1bb0*/  IMAD.HI.U32 R10, R3, R10, RZ ;  /* 0x0000000a030a7227 */ /* 0x000fc600078e00ff */
[----:B------:R-:W-:Y:S01]  /*1bc0*/  IADD3 R8, P3, PT, R8, R5, RZ ;  /* 0x0000000508087210 */ /* 0x000fe20007f7e0ff */
[----:B------:R-:W-:-:S04]  /*1bd0*/  IMAD.X R10, R10, 0x1, R3, P1 ;  /* 0x000000010a0a7824 */ /* 0x000fc800008e0603 */
[----:B------:R-:W-:Y:S01]  /*1be0*/  IMAD.HI.U32 R26, R8, R19, RZ ;  /* 0x00000013081a7227 */ /* 0x000fe200078e00ff */
[----:B------:R-:W-:-:S03]  /*1bf0*/  IADD3.X R10, PT, PT, RZ, RZ, R10, P3, P2 ;  /* 0x000000ffff0a7210 */ /* 0x000fc60001fe440a */
[----:B------:R-:W-:-:S04]  /*1c00*/  IMAD.WIDE.U32 R26, R8, R7, R26 ;  /* 0x00000007081a7225 */ /* 0x000fc800078e001a */
[C---:B------:R-:W-:Y:S02]  /*1c10*/  IMAD R3, R10.reuse, R7, RZ ;  /* 0x000000070a037224 */ /* 0x040fe400078e02ff */
[----:B------:R-:W-:-:S04]  /*1c20*/  IMAD.HI.U32 R8, P1, R10, R19, R26 ;  /* 0x000000130a087227 */ /* 0x000fc8000782001a */
[----:B------:R-:W-:Y:S01]  /*1c30*/  IMAD.HI.U32 R5, R10, R7, RZ ;  /* 0x000000070a057227 */ /* 0x000fe200078e00ff */
[----:B------:R-:W-:-:S03]  /*1c40*/  IADD3 R3, P2, PT, R3, R8, RZ ;  /* 0x0000000803037210 */ /* 0x000fc60007f5e0ff */
[----:B------:R-:W-:Y:S02]  /*1c50*/  IMAD.X R5, RZ, RZ, R5, P1 ;  /* 0x000000ffff057224 */ /* 0x000fe400008e0605 */
[----:B------:R-:W-:-:S04]  /*1c60*/  IMAD.WIDE.U32 R26, R3, R14, RZ ;  /* 0x0000000e031a7225 */ /* 0x000fc800078e00ff */
[----:B------:R-:W-:Y:S01]  /*1c70*/  IMAD.X R5, RZ, RZ, R5, P2 ;  /* 0x000000ffff057224 */ /* 0x000fe200010e0605 */
[----:B------:R-:W-:Y:S01]  /*1c80*/  IADD3 R19, P2, PT, -R26, R19, RZ ;  /* 0x000000131a137210 */ /* 0x000fe20007f5e1ff */
[----:B------:R-:W-:-:S03]  /*1c90*/  IMAD R8, R3, R15, R27 ;  /* 0x0000000f03087224 */ /* 0x000fc600078e021b */
[-C--:B------:R-:W-:Y:S01]  /*1ca0*/  ISETP.GE.U32.AND P1, PT, R19, R14.reuse, PT ;  /* 0x0000000e1300720c */ /* 0x080fe20003f26070 */
[----:B------:R-:W-:-:S04]  /*1cb0*/  IMAD R8, R5, R14, R8 ;  /* 0x0000000e05087224 */ /* 0x000fc800078e0208 */
[----:B------:R-:W-:Y:S01]  /*1cc0*/  IMAD.X R7, R7, 0x1, ~R8, P2 ;  /* 0x0000000107077824 */ /* 0x000fe200010e0e08 */
[----:B------:R-:W-:-:S04]  /*1cd0*/  IADD3 R18, P2, PT, R19, -R14, RZ ;  /* 0x8000000e13127210 */ /* 0x000fc80007f5e0ff */
[C---:B------:R-:W-:Y:S01]  /*1ce0*/  ISETP.GE.U32.AND.EX P1, PT, R7.reuse, R15, PT, P1 ;  /* 0x0000000f0700720c */ /* 0x040fe20003f26110 */
[----:B------:R-:W-:Y:S01]  /*1cf0*/  IMAD.X R8, R7, 0x1, ~R15, P2 ;  /* 0x0000000107087824 */ /* 0x000fe200010e0e0f */
[----:B------:R-:W-:Y:S02]  /*1d00*/  IADD3 R10, P2, PT, R3, 0x1, RZ ;  /* 0x00000001030a7810 */ /* 0x000fe40007f5e0ff */
[----:B------:R-:W-:Y:S02]  /*1d10*/  SEL R19, R18, R19, P1 ;  /* 0x0000001312137207 */ /* 0x000fe40000800000 */
[----:B------:R-:W-:Y:S01]  /*1d20*/  SEL R7, R8, R7, P1 ;  /* 0x0000000708077207 */ /* 0x000fe20000800000 */
[----:B------:R-:W-:Y:S01]  /*1d30*/  IMAD.X R8, RZ, RZ, R5, P2 ;  /* 0x000000ffff087224 */ /* 0x000fe200010e0605 */
[----:B------:R-:W-:Y:S02]  /*1d40*/  SEL R10, R10, R3, P1 ;  /* 0x000000030a0a7207 */ /* 0x000fe40000800000 */
[----:B------:R-:W-:-:S02]  /*1d50*/  ISETP.GE.U32.AND P2, PT, R19, R14, PT ;  /* 0x0000000e1300720c */ /* 0x000fc40003f46070 */
[----:B------:R-:W-:Y:S02]  /*1d60*/  SEL R8, R8, R5, P1 ;  /* 0x0000000508087207 */ /* 0x000fe40000800000 */
[----:B------:R-:W-:Y:S02]  /*1d70*/  IADD3 R3, P3, PT, R10, 0x1, RZ ;  /* 0x000000010a037810 */ /* 0x000fe40007f7e0ff */
[----:B------:R-:W-:Y:S02]  /*1d80*/  ISETP.GE.U32.AND.EX P1, PT, R7, R15, PT, P2 ;  /* 0x0000000f0700720c */ /* 0x000fe40003f26120 */
[----:B------:R-:W-:Y:S02]  /*1d90*/  IADD3.X R5, PT, PT, RZ, R8, RZ, P3, !PT ;  /* 0x00000008ff057210 */ /* 0x000fe40001ffe4ff */
[----:B------:R-:W-:Y:S02]  /*1da0*/  SEL R3, R3, R10, P1 ;  /* 0x0000000a03037207 */ /* 0x000fe40000800000 */
[----:B------:R-:W-:-:S02]  /*1db0*/  SEL R8, R5, R8, P1 ;  /* 0x0000000805087207 */ /* 0x000fc40000800000 */
[----:B------:R-:W-:Y:S02]  /*1dc0*/  IADD3 R18, P3, PT, RZ, -R3, RZ ;  /* 0x80000003ff127210 */ /* 0x000fe40007f7e0ff */
[----:B------:R-:W-:Y:S02]  /*1dd0*/  LOP3.LUT R7, R9, R11, RZ, 0x3c, !PT ;  /* 0x0000000b09077212 */ /* 0x000fe400078e3cff */
[----:B------:R-:W-:Y:S01]  /*1de0*/  ISETP.NE.U32.AND P1, PT, R2, RZ, PT ;  /* 0x000000ff0200720c */ /* 0x000fe20003f25070 */
[----:B------:R-:W-:Y:S01]  /*1df0*/  IMAD.X R19, RZ, RZ, ~R8, P3 ;  /* 0x000000ffff137224 */ /* 0x000fe200018e0e08 */
[----:B------:R-:W-:Y:S01]  /*1e00*/  ISETP.GE.AND P2, PT, R7, RZ, PT ;  /* 0x000000ff0700720c */ /* 0x000fe20003f46270 */
[----:B------:R-:W-:Y:S01]  /*1e10*/  IMAD.MOV.U32 R7, RZ, RZ, 0x0 ;  /* 0x00000000ff077424 */ /* 0x000fe200078e00ff */
[----:B------:R-:W-:Y:S02]  /*1e20*/  ISETP.NE.AND.EX P1, PT, R9, RZ, PT, P1 ;  /* 0x000000ff0900720c */ /* 0x000fe40003f25310 */
[----:B------:R-:W-:-:S02]  /*1e30*/  SEL R18, R18, R3, !P2 ;  /* 0x0000000312127207 */ /* 0x000fc40005000000 */
[----:B------:R-:W-:Y:S02]  /*1e40*/  SEL R19, R19, R8, !P2 ;  /* 0x0000000813137207 */ /* 0x000fe40005000000 */
[----:B------:R-:W-:Y:S02]  /*1e50*/  SEL R18, R18, 0xffffffff, P1 ;  /* 0xffffffff12127807 */ /* 0x000fe40000800000 */
[----:B------:R-:W-:Y:S01]  /*1e60*/  SEL R19, R19, 0xffffffff, P1 ;  /* 0xffffffff13137807 */ /* 0x000fe20000800000 */
[----:B------:R-:W-:Y:S06]  /*1e70*/  RET.REL.NODEC R6 `(_Z5upperPfS_ii) ;  /* 0xffffffe006607950 */ /* 0x000fec0003c3ffff */
        .weak           $__internal_1_$__cuda_sm20_div_u64
        .type           $__internal_1_$__cuda_sm20_div_u64,@function
        .size           $__internal_1_$__cuda_sm20_div_u64,(.L_x_26 - $__internal_1_$__cuda_sm20_div_u64)
$__internal_1_$__cuda_sm20_div_u64:
[----:B------:R-:W-:-:S06]  /*1e80*/  IMAD.MOV.U32 R5, RZ, RZ, RZ ;  /* 0x000000ffff057224 */ /* 0x000fcc00078e00ff */
[----:B------:R-:W0:Y:S08]  /*1e90*/  I2F.U64.RP R5, R4 ;  /* 0x0000000400057312 */ /* 0x000e300000309000 */
[----:B0-----:R-:W0:Y:S02]  /*1ea0*/  MUFU.RCP R6, R5 ;  /* 0x0000000500067308 */ /* 0x001e240000001000 */
[----:B0-----:R-:W-:-:S06]  /*1eb0*/  VIADD R6, R6, 0x1ffffffe ;  /* 0x1ffffffe06067836 */ /* 0x001fcc0000000000 */
[----:B------:R-:W0:Y:S02]  /*1ec0*/  F2I.U64.TRUNC R6, R6 ;  /* 0x0000000600067311 */ /* 0x000e24000020d800 */
[----:B0-----:R-:W-:-:S04]  /*1ed0*/  IMAD.WIDE.U32 R8, R6, R4, RZ ;  /* 0x0000000406087225 */ /* 0x001fc800078e00ff */
[----:B------:R-:W-:Y:S01]  /*1ee0*/  IMAD R9, R7, R4, R9 ;  /* 0x0000000407097224 */ /* 0x000fe200078e0209 */
[----:B------:R-:W-:-:S05]  /*1ef0*/  IADD3 R13, P0, PT, RZ, -R8, RZ ;  /* 0x80000008ff0d7210 */ /* 0x000fca0007f1e0ff */
[----:B------:R-:W-:-:S04]  /*1f00*/  IMAD.HI.U32 R8, R6, R13, RZ ;  /* 0x0000000d06087227 */ /* 0x000fc800078e00ff */
[----:B------:R-:W-:Y:S01]  /*1f10*/  IMAD.X R15, RZ, RZ, ~R9, P0 ;  /* 0x000000ffff0f7224 */ /* 0x000fe200000e0e09 */
[----:B------:R-:W-:-:S03]  /*1f20*/  MOV R9, R6 ;  /* 0x0000000600097202 */ /* 0x000fc60000000f00 */
[-C--:B------:R-:W-:Y:S02]  /*1f30*/  IMAD R17, R7, R15.reuse, RZ ;  /* 0x0000000f07117224 */ /* 0x080fe400078e02ff */
[----:B------:R-:W-:-:S04]  /*1f40*/  IMAD.WIDE.U32 R8, P0, R6, R15, R8 ;  /* 0x0000000f06087225 */ /* 0x000fc80007800008 */
[----:B------:R-:W-:-:S04]  /*1f50*/  IMAD.HI.U32 R5, R7, R15, RZ ;  /* 0x0000000f07057227 */ /* 0x000fc800078e00ff */
[----:B------:R-:W-:-:S04]  /*1f60*/  IMAD.HI.U32 R8, P1, R7, R13, R8 ;  /* 0x0000000d07087227 */ /* 0x000fc80007820008 */
[----:B------:R-:W-:Y:S01]  /*1f70*/  IMAD.X R5, R5, 0x1, R7, P0 ;  /* 0x0000000105057824 */ /* 0x000fe200000e0607 */
[----:B------:R-:W-:-:S04]  /*1f80*/  IADD3 R9, P2, PT, R17, R8, RZ ;  /* 0x0000000811097210 */ /* 0x000fc80007f5e0ff */
[----:B------:R-:W-:Y:S01]  /*1f90*/  IADD3.X R5, PT, PT, RZ, RZ, R5, P2, P1 ;  /* 0x000000ffff057210 */ /* 0x000fe200017e2405 */
[----:B------:R-:W-:-:S03]  /*1fa0*/  IMAD.WIDE.U32 R6, R9, R4, RZ ;  /* 0x0000000409067225 */ /* 0x000fc600078e00ff */
[----:B------:R-:W-:Y:S01]  /*1fb0*/  IADD3 R13, P0, PT, RZ, -R6, RZ ;  /* 0x80000006ff0d7210 */ /* 0x000fe20007f1e0ff */
[----:B------:R-:W-:Y:S02]  /*1fc0*/  IMAD R6, R5, R4, R7 ;  /* 0x0000000405067224 */ /* 0x000fe400078e0207 */
[----:B------:R-:W-:Y:S02]  /*1fd0*/  IMAD.MOV.U32 R7, RZ, RZ, RZ ;  /* 0x000000ffff077224 */ /* 0x000fe400078e00ff */
[----:B------:R-:W-:-:S04]  /*1fe0*/  IMAD.HI.U32 R8, R9, R13, RZ ;  /* 0x0000000d09087227 */ /* 0x000fc800078e00ff */
[----:B------:R-:W-:-:S04]  /*1ff0*/  IMAD.X R6, RZ, RZ, ~R6, P0 ;  /* 0x000000ffff067224 */ /* 0x000fc800000e0e06 */
[----:B------:R-:W-:-:S04]  /*2000*/  IMAD.WIDE.U32 R8, P0, R9, R6, R8 ;  /* 0x0000000609087225 */ /* 0x000fc80007800008 */
[C---:B------:R-:W-:Y:S02]  /*2010*/  IMAD R10, R5.reuse, R6, RZ ;  /* 0x00000006050a7224 */ /* 0x040fe400078e02ff */
[----:B------:R-:W-:-:S04]  /*2020*/  IMAD.HI.U32 R9, P1, R5, R13, R8 ;  /* 0x0000000d05097227 */ /* 0x000fc80007820008 */
[----:B------:R-:W-:Y:S01]  /*2030*/  IMAD.HI.U32 R6, R5, R6, RZ ;  /* 0x0000000605067227 */ /* 0x000fe200078e00ff */
[----:B------:R-:W-:-:S03]  /*2040*/  IADD3 R9, P2, PT, R10, R9, RZ ;  /* 0x000000090a097210 */ /* 0x000fc60007f5e0ff */
[----:B------:R-:W-:Y:S02]  /*2050*/  IMAD.X R5, R6, 0x1, R5, P0 ;  /* 0x0000000106057824 */ /* 0x000fe400000e0605 */
[----:B------:R-:W-:-:S03]  /*2060*/  IMAD.HI.U32 R6, R9, R3, RZ ;  /* 0x0000000309067227 */ /* 0x000fc600078e00ff */
[----:B------:R-:W-:Y:S01]  /*2070*/  IADD3.X R5, PT, PT, RZ, RZ, R5, P2, P1 ;  /* 0x000000ffff057210 */ /* 0x000fe200017e2405 */
[----:B------:R-:W-:-:S04]  /*2080*/  IMAD.WIDE.U32 R6, R9, R0, R6 ;  /* 0x0000000009067225 */ /* 0x000fc800078e0006 */
[C---:B------:R-:W-:Y:S02]  /*2090*/  IMAD R9, R5.reuse, R0, RZ ;  /* 0x0000000005097224 */ /* 0x040fe400078e02ff */
[----:B------:R-:W-:-:S04]  /*20a0*/  IMAD.HI.U32 R6, P0, R5, R3, R6 ;  /* 0x0000000305067227 */ /* 0x000fc80007800006 */
[----:B------:R-:W-:Y:S01]  /*20b0*/  IMAD.HI.U32 R5, R5, R0, RZ ;  /* 0x0000000005057227 */ /* 0x000fe200078e00ff */
[----:B------:R-:W-:-:S03]  /*20c0*/  IADD3 R9, P1, PT, R9, R6, RZ ;  /* 0x0000000609097210 */ /* 0x000fc60007f3e0ff */
[----:B------:R-:W-:Y:S02]  /*20d0*/  IMAD.X R5, RZ, RZ, R5, P0 ;  /* 0x000000ffff057224 */ /* 0x000fe400000e0605 */
[----:B------:R-:W-:-:S03]  /*20e0*/  IMAD.WIDE.U32 R6, R9, R4, RZ ;  /* 0x0000000409067225 */ /* 0x000fc600078e00ff */
[----:B------:R-:W-:Y:S02]  /*20f0*/  IADD3.X R5, PT, PT, RZ, R5, RZ, P1, !PT ;  /* 0x00000005ff057210 */ /* 0x000fe40000ffe4ff */
[----:B------:R-:W-:-:S03]  /*2100*/  IADD3 R13, P0, PT, -R6, R3, RZ ;  /* 0x00000003060d7210 */ /* 0x000fc60007f1e1ff */
[----:B------:R-:W-:Y:S01]  /*2110*/  IMAD R7, R5, R4, R7 ;  /* 0x0000000405077224 */ /* 0x000fe200078e0207 */
[----:B------:R-:W-:-:S03]  /*2120*/  IADD3 R3, P1, PT, -R4, R13, RZ ;  /* 0x0000000d04037210 */ /* 0x000fc60007f3e1ff */
[----:B------:R-:W-:Y:S01]  /*2130*/  IMAD.X R8, R0, 0x1, ~R7, P0 ;  /* 0x0000000100087824 */ /* 0x000fe200000e0e07 */
[----:B------:R-:W-:Y:S02]  /*2140*/  ISETP.GE.U32.AND P0, PT, R13, R4, PT ;  /* 0x000000040d00720c */ /* 0x000fe40003f06070 */
[----:B------:R-:W-:Y:S02]  /*2150*/  IADD3 R0, P2, PT, R9, 0x1, RZ ;  /* 0x0000000109007810 */ /* 0x000fe40007f5e0ff */
[C---:B------:R-:W-:Y:S02]  /*2160*/  ISETP.GE.U32.AND.EX P0, PT, R8.reuse, RZ, PT, P0 ;  /* 0x000000ff0800720c */ /* 0x040fe40003f06100 */
[----:B------:R-:W-:Y:S01]  /*2170*/  IADD3.X R7, PT, PT, R8, -0x1, RZ, P1, !PT ;  /* 0xffffffff08077810 */ /* 0x000fe20000ffe4ff */
[----:B------:R-:W-:Y:S01]  /*2180*/  IMAD.X R6, RZ, RZ, R5, P2 ;  /* 0x000000ffff067224 */ /* 0x000fe200010e0605 */
[----:B------:R-:W-:Y:S02]  /*2190*/  SEL R9, R0, R9, P0 ;  /* 0x0000000900097207 */ /* 0x000fe40000000000 */
[----:B------:R-:W-:-:S02]  /*21a0*/  SEL R3, R3, R13, P0 ;  /* 0x0000000d03037207 */ /* 0x000fc40000000000 */
[----:B------:R-:W-:Y:S02]  /*21b0*/  SEL R0, R6, R5, P0 ;  /* 0x0000000506007207 */ /* 0x000fe40000000000 */
[----:B------:R-:W-:Y:S02]  /*21c0*/  IADD3 R22, P2, PT, R9, 0x1, RZ ;  /* 0x0000000109167810 */ /* 0x000fe40007f5e0ff */
[----:B------:R-:W-:Y:S02]  /*21d0*/  SEL R7, R7, R8, P0 ;  /* 0x0000000807077207 */ /* 0x000fe40000000000 */
[----:B------:R-:W-:Y:S01]  /*21e0*/  ISETP.GE.U32.AND P0, PT, R3, R4, PT ;  /* 0x000000040300720c */ /* 0x000fe20003f06070 */
[----:B------:R-:W-:Y:S01]  /*21f0*/  IMAD.X R23, RZ, RZ, R0, P2 ;  /* 0x000000ffff177224 */ /* 0x000fe200010e0600 */
[----:B------:R-:W-:Y:S01]  /*2200*/  ISETP.NE.U32.AND P1, PT, R4, RZ, PT ;  /* 0x000000ff0400720c */ /* 0x000fe20003f25070 */
[----:B------:R-:W-:Y:S01]  /*2210*/  IMAD.MOV.U32 R3, RZ, RZ, 0x0 ;  /* 0x00000000ff037424 */ /* 0x000fe200078e00ff */
[----:B------:R-:W-:-:S02]  /*2220*/  ISETP.GE.U32.AND.EX P0, PT, R7, RZ, PT, P0 ;  /* 0x000000ff0700720c */ /* 0x000fc40003f06100 */
[----:B------:R-:W-:Y:S02]  /*2230*/  ISETP.NE.AND.EX P1, PT, RZ, RZ, PT, P1 ;  /* 0x000000ffff00720c */ /* 0x000fe40003f25310 */
[----:B------:R-:W-:Y:S02]  /*2240*/  SEL R22, R22, R9, P0 ;  /* 0x0000000916167207 */ /* 0x000fe40000000000 */
[----:B------:R-:W-:Y:S02]  /*2250*/  SEL R23, R23, R0, P0 ;  /* 0x0000000017177207 */ /* 0x000fe40000000000 */
[----:B------:R-:W-:Y:S02]  /*2260*/  SEL R22, R22, 0xffffffff, P1 ;  /* 0xffffffff16167807 */ /* 0x000fe40000800000 */
[----:B------:R-:W-:Y:S01]  /*2270*/  SEL R23, R23, 0xffffffff, P1 ;  /* 0xffffffff17177807 */ /* 0x000fe20000800000 */
[----:B------:R-:W-:Y:S06]  /*2280*/  RET.REL.NODEC R2 `(_Z5upperPfS_ii) ;  /* 0xffffffdc025c7950 */ /* 0x000fec0003c3ffff */
.L_x_24:
[----:B------:R-:W-:-:S00]  /*2290*/  BRA `(.L_x_24) ;  /* 0xfffffffc00fc7947 */ /* 0x000fc0000383ffff */
[----:B------:R-:W-:-:S00]  /*22a0*/  NOP ;  /* 0x0000000000007918 */ /* 0x000fc00000000000 */
        /* <DEDUP_REMOVED lines=13> */
.L_x_26:


//--------------------- .nv.shared.reserved.0     --------------------------
	.section	.nv.shared.reserved.0,"aw",@nobits
	.weak		__nv_reservedSMEM_offset_0_alias
	.size		__nv_reservedSMEM_offset_0_alias, 0, 64
	.other		__nv_reservedSMEM_offset_0_alias,@"STO_CUDA_RESERVED_SHARED STV_DEFAULT"
__nv_reservedSMEM_offset_0_alias:
	.zero		0
	.zero		64


//--------------------- .nv.constant0._Z5upperPfS_ii --------------------------
	.section	.nv.constant0._Z5upperPfS_ii,"a",@progbits
	.sectionflags	@""
	.align	4
.nv.constant0._Z5upperPfS_ii:
	.zero		920


//--------------------- SYMBOLS --------------------------

	.type		.nv.reservedSmem.offset0,@object
	.size		.nv.reservedSmem.offset0,0x4
